//
// Generated by NVIDIA NVVM Compiler
//
// Compiler Build ID: CL-36424714
// Cuda compilation tools, release 13.0, V13.0.88
// Based on NVVM 20.0.0
//

.version 9.0
.target sm_100
.address_size 64

	// .globl	_Z8cuda_mulPiS_S_i
// _ZZ8exam_mulPiS_S_iE2As has been demoted
// _ZZ8exam_mulPiS_S_iE2Bs has been demoted

.visible .entry _Z8cuda_mulPiS_S_i(
	.param .u64 .ptr .align 1 _Z8cuda_mulPiS_S_i_param_0,
	.param .u64 .ptr .align 1 _Z8cuda_mulPiS_S_i_param_1,
	.param .u64 .ptr .align 1 _Z8cuda_mulPiS_S_i_param_2,
	.param .u32 _Z8cuda_mulPiS_S_i_param_3
)
{
	.reg .pred 	%p<10>;
	.reg .b32 	%r<210>;
	.reg .b64 	%rd<125>;

	ld.param.u64 	%rd4, [_Z8cuda_mulPiS_S_i_param_0];
	ld.param.u64 	%rd5, [_Z8cuda_mulPiS_S_i_param_1];
	ld.param.u64 	%rd3, [_Z8cuda_mulPiS_S_i_param_2];
	ld.param.u32 	%r43, [_Z8cuda_mulPiS_S_i_param_3];
	cvta.to.global.u64 	%rd1, %rd5;
	cvta.to.global.u64 	%rd2, %rd4;
	setp.lt.s32 	%p1, %r43, 1;
	mov.b32 	%r209, 0;
	@%p1 bra 	$L__BB0_13;
	mov.u32 	%r47, %tid.y;
	mul.lo.s32 	%r1, %r43, %r47;
	mov.u32 	%r48, %tid.x;
	mul.lo.s32 	%r2, %r43, %r48;
	and.b32  	%r3, %r43, 15;
	setp.lt.u32 	%p2, %r43, 16;
	mov.b32 	%r200, 0;
	mov.u32 	%r209, %r200;
	@%p2 bra 	$L__BB0_4;
	and.b32  	%r200, %r43, 2147483632;
	neg.s32 	%r194, %r200;
	add.s32 	%r193, %r2, 7;
	add.s32 	%r192, %r1, 7;
	mov.b32 	%r209, 0;
$L__BB0_3:
	.pragma "nounroll";
	add.s32 	%r50, %r192, -7;
	mul.wide.u32 	%rd6, %r50, 4;
	add.s64 	%rd7, %rd2, %rd6;
	ld.global.u32 	%r51, [%rd7];
	add.s32 	%r52, %r193, -7;
	mul.wide.u32 	%rd8, %r52, 4;
	add.s64 	%rd9, %rd1, %rd8;
	ld.global.u32 	%r53, [%rd9];
	mad.lo.s32 	%r54, %r53, %r51, %r209;
	add.s32 	%r55, %r192, -6;
	mul.wide.u32 	%rd10, %r55, 4;
	add.s64 	%rd11, %rd2, %rd10;
	ld.global.u32 	%r56, [%rd11];
	add.s32 	%r57, %r193, -6;
	mul.wide.u32 	%rd12, %r57, 4;
	add.s64 	%rd13, %rd1, %rd12;
	ld.global.u32 	%r58, [%rd13];
	mad.lo.s32 	%r59, %r58, %r56, %r54;
	add.s32 	%r60, %r192, -5;
	mul.wide.u32 	%rd14, %r60, 4;
	add.s64 	%rd15, %rd2, %rd14;
	ld.global.u32 	%r61, [%rd15];
	add.s32 	%r62, %r193, -5;
	mul.wide.u32 	%rd16, %r62, 4;
	add.s64 	%rd17, %rd1, %rd16;
	ld.global.u32 	%r63, [%rd17];
	mad.lo.s32 	%r64, %r63, %r61, %r59;
	add.s32 	%r65, %r192, -4;
	mul.wide.u32 	%rd18, %r65, 4;
	add.s64 	%rd19, %rd2, %rd18;
	ld.global.u32 	%r66, [%rd19];
	add.s32 	%r67, %r193, -4;
	mul.wide.u32 	%rd20, %r67, 4;
	add.s64 	%rd21, %rd1, %rd20;
	ld.global.u32 	%r68, [%rd21];
	mad.lo.s32 	%r69, %r68, %r66, %r64;
	add.s32 	%r70, %r192, -3;
	mul.wide.u32 	%rd22, %r70, 4;
	add.s64 	%rd23, %rd2, %rd22;
	ld.global.u32 	%r71, [%rd23];
	add.s32 	%r72, %r193, -3;
	mul.wide.u32 	%rd24, %r72, 4;
	add.s64 	%rd25, %rd1, %rd24;
	ld.global.u32 	%r73, [%rd25];
	mad.lo.s32 	%r74, %r73, %r71, %r69;
	add.s32 	%r75, %r192, -2;
	mul.wide.u32 	%rd26, %r75, 4;
	add.s64 	%rd27, %rd2, %rd26;
	ld.global.u32 	%r76, [%rd27];
	add.s32 	%r77, %r193, -2;
	mul.wide.u32 	%rd28, %r77, 4;
	add.s64 	%rd29, %rd1, %rd28;
	ld.global.u32 	%r78, [%rd29];
	mad.lo.s32 	%r79, %r78, %r76, %r74;
	add.s32 	%r80, %r192, -1;
	mul.wide.u32 	%rd30, %r80, 4;
	add.s64 	%rd31, %rd2, %rd30;
	ld.global.u32 	%r81, [%rd31];
	add.s32 	%r82, %r193, -1;
	mul.wide.u32 	%rd32, %r82, 4;
	add.s64 	%rd33, %rd1, %rd32;
	ld.global.u32 	%r83, [%rd33];
	mad.lo.s32 	%r84, %r83, %r81, %r79;
	add.s32 	%r85, %r192, 8;
	mul.wide.u32 	%rd34, %r192, 4;
	add.s64 	%rd35, %rd2, %rd34;
	ld.global.u32 	%r86, [%rd35];
	add.s32 	%r87, %r193, 8;
	mul.wide.u32 	%rd36, %r193, 4;
	add.s64 	%rd37, %rd1, %rd36;
	ld.global.u32 	%r88, [%rd37];
	mad.lo.s32 	%r89, %r88, %r86, %r84;
	add.s32 	%r90, %r192, 1;
	mul.wide.u32 	%rd38, %r90, 4;
	add.s64 	%rd39, %rd2, %rd38;
	ld.global.u32 	%r91, [%rd39];
	add.s32 	%r92, %r193, 1;
	mul.wide.u32 	%rd40, %r92, 4;
	add.s64 	%rd41, %rd1, %rd40;
	ld.global.u32 	%r93, [%rd41];
	mad.lo.s32 	%r94, %r93, %r91, %r89;
	add.s32 	%r95, %r192, 2;
	mul.wide.u32 	%rd42, %r95, 4;
	add.s64 	%rd43, %rd2, %rd42;
	ld.global.u32 	%r96, [%rd43];
	add.s32 	%r97, %r193, 2;
	mul.wide.u32 	%rd44, %r97, 4;
	add.s64 	%rd45, %rd1, %rd44;
	ld.global.u32 	%r98, [%rd45];
	mad.lo.s32 	%r99, %r98, %r96, %r94;
	add.s32 	%r100, %r192, 3;
	mul.wide.u32 	%rd46, %r100, 4;
	add.s64 	%rd47, %rd2, %rd46;
	ld.global.u32 	%r101, [%rd47];
	add.s32 	%r102, %r193, 3;
	mul.wide.u32 	%rd48, %r102, 4;
	add.s64 	%rd49, %rd1, %rd48;
	ld.global.u32 	%r103, [%rd49];
	mad.lo.s32 	%r104, %r103, %r101, %r99;
	add.s32 	%r105, %r192, 4;
	mul.wide.u32 	%rd50, %r105, 4;
	add.s64 	%rd51, %rd2, %rd50;
	ld.global.u32 	%r106, [%rd51];
	add.s32 	%r107, %r193, 4;
	mul.wide.u32 	%rd52, %r107, 4;
	add.s64 	%rd53, %rd1, %rd52;
	ld.global.u32 	%r108, [%rd53];
	mad.lo.s32 	%r109, %r108, %r106, %r104;
	add.s32 	%r110, %r192, 5;
	mul.wide.u32 	%rd54, %r110, 4;
	add.s64 	%rd55, %rd2, %rd54;
	ld.global.u32 	%r111, [%rd55];
	add.s32 	%r112, %r193, 5;
	mul.wide.u32 	%rd56, %r112, 4;
	add.s64 	%rd57, %rd1, %rd56;
	ld.global.u32 	%r113, [%rd57];
	mad.lo.s32 	%r114, %r113, %r111, %r109;
	add.s32 	%r115, %r192, 6;
	mul.wide.u32 	%rd58, %r115, 4;
	add.s64 	%rd59, %rd2, %rd58;
	ld.global.u32 	%r116, [%rd59];
	add.s32 	%r117, %r193, 6;
	mul.wide.u32 	%rd60, %r117, 4;
	add.s64 	%rd61, %rd1, %rd60;
	ld.global.u32 	%r118, [%rd61];
	mad.lo.s32 	%r119, %r118, %r116, %r114;
	add.s32 	%r120, %r192, 7;
	mul.wide.u32 	%rd62, %r120, 4;
	add.s64 	%rd63, %rd2, %rd62;
	ld.global.u32 	%r121, [%rd63];
	add.s32 	%r122, %r193, 7;
	mul.wide.u32 	%rd64, %r122, 4;
	add.s64 	%rd65, %rd1, %rd64;
	ld.global.u32 	%r123, [%rd65];
	mad.lo.s32 	%r124, %r123, %r121, %r119;
	mul.wide.u32 	%rd66, %r85, 4;
	add.s64 	%rd67, %rd2, %rd66;
	ld.global.u32 	%r125, [%rd67];
	mul.wide.u32 	%rd68, %r87, 4;
	add.s64 	%rd69, %rd1, %rd68;
	ld.global.u32 	%r126, [%rd69];
	mad.lo.s32 	%r209, %r126, %r125, %r124;
	add.s32 	%r194, %r194, 16;
	add.s32 	%r193, %r193, 16;
	add.s32 	%r192, %r192, 16;
	setp.ne.s32 	%p3, %r194, 0;
	@%p3 bra 	$L__BB0_3;
$L__BB0_4:
	setp.eq.s32 	%p4, %r3, 0;
	@%p4 bra 	$L__BB0_13;
	and.b32  	%r19, %r43, 7;
	setp.lt.u32 	%p5, %r3, 8;
	@%p5 bra 	$L__BB0_7;
	add.s32 	%r128, %r200, %r1;
	mul.wide.u32 	%rd70, %r128, 4;
	add.s64 	%rd71, %rd2, %rd70;
	ld.global.u32 	%r129, [%rd71];
	add.s32 	%r130, %r200, %r2;
	mul.wide.u32 	%rd72, %r130, 4;
	add.s64 	%rd73, %rd1, %rd72;
	ld.global.u32 	%r131, [%rd73];
	mad.lo.s32 	%r132, %r131, %r129, %r209;
	add.s32 	%r133, %r128, 1;
	mul.wide.u32 	%rd74, %r133, 4;
	add.s64 	%rd75, %rd2, %rd74;
	ld.global.u32 	%r134, [%rd75];
	add.s32 	%r135, %r130, 1;
	mul.wide.u32 	%rd76, %r135, 4;
	add.s64 	%rd77, %rd1, %rd76;
	ld.global.u32 	%r136, [%rd77];
	mad.lo.s32 	%r137, %r136, %r134, %r132;
	add.s32 	%r138, %r128, 2;
	mul.wide.u32 	%rd78, %r138, 4;
	add.s64 	%rd79, %rd2, %rd78;
	ld.global.u32 	%r139, [%rd79];
	add.s32 	%r140, %r130, 2;
	mul.wide.u32 	%rd80, %r140, 4;
	add.s64 	%rd81, %rd1, %rd80;
	ld.global.u32 	%r141, [%rd81];
	mad.lo.s32 	%r142, %r141, %r139, %r137;
	add.s32 	%r143, %r128, 3;
	mul.wide.u32 	%rd82, %r143, 4;
	add.s64 	%rd83, %rd2, %rd82;
	ld.global.u32 	%r144, [%rd83];
	add.s32 	%r145, %r130, 3;
	mul.wide.u32 	%rd84, %r145, 4;
	add.s64 	%rd85, %rd1, %rd84;
	ld.global.u32 	%r146, [%rd85];
	mad.lo.s32 	%r147, %r146, %r144, %r142;
	add.s32 	%r148, %r128, 4;
	mul.wide.u32 	%rd86, %r148, 4;
	add.s64 	%rd87, %rd2, %rd86;
	ld.global.u32 	%r149, [%rd87];
	add.s32 	%r150, %r130, 4;
	mul.wide.u32 	%rd88, %r150, 4;
	add.s64 	%rd89, %rd1, %rd88;
	ld.global.u32 	%r151, [%rd89];
	mad.lo.s32 	%r152, %r151, %r149, %r147;
	add.s32 	%r153, %r128, 5;
	mul.wide.u32 	%rd90, %r153, 4;
	add.s64 	%rd91, %rd2, %rd90;
	ld.global.u32 	%r154, [%rd91];
	add.s32 	%r155, %r130, 5;
	mul.wide.u32 	%rd92, %r155, 4;
	add.s64 	%rd93, %rd1, %rd92;
	ld.global.u32 	%r156, [%rd93];
	mad.lo.s32 	%r157, %r156, %r154, %r152;
	add.s32 	%r158, %r128, 6;
	mul.wide.u32 	%rd94, %r158, 4;
	add.s64 	%rd95, %rd2, %rd94;
	ld.global.u32 	%r159, [%rd95];
	add.s32 	%r160, %r130, 6;
	mul.wide.u32 	%rd96, %r160, 4;
	add.s64 	%rd97, %rd1, %rd96;
	ld.global.u32 	%r161, [%rd97];
	mad.lo.s32 	%r162, %r161, %r159, %r157;
	add.s32 	%r163, %r128, 7;
	mul.wide.u32 	%rd98, %r163, 4;
	add.s64 	%rd99, %rd2, %rd98;
	ld.global.u32 	%r164, [%rd99];
	add.s32 	%r165, %r130, 7;
	mul.wide.u32 	%rd100, %r165, 4;
	add.s64 	%rd101, %rd1, %rd100;
	ld.global.u32 	%r166, [%rd101];
	mad.lo.s32 	%r209, %r166, %r164, %r162;
	add.s32 	%r200, %r200, 8;
$L__BB0_7:
	setp.eq.s32 	%p6, %r19, 0;
	@%p6 bra 	$L__BB0_13;
	and.b32  	%r25, %r43, 3;
	setp.lt.u32 	%p7, %r19, 4;
	@%p7 bra 	$L__BB0_10;
	add.s32 	%r168, %r200, %r1;
	mul.wide.u32 	%rd102, %r168, 4;
	add.s64 	%rd103, %rd2, %rd102;
	ld.global.u32 	%r169, [%rd103];
	add.s32 	%r170, %r200, %r2;
	mul.wide.u32 	%rd104, %r170, 4;
	add.s64 	%rd105, %rd1, %rd104;
	ld.global.u32 	%r171, [%rd105];
	mad.lo.s32 	%r172, %r171, %r169, %r209;
	add.s32 	%r173, %r168, 1;
	mul.wide.u32 	%rd106, %r173, 4;
	add.s64 	%rd107, %rd2, %rd106;
	ld.global.u32 	%r174, [%rd107];
	add.s32 	%r175, %r170, 1;
	mul.wide.u32 	%rd108, %r175, 4;
	add.s64 	%rd109, %rd1, %rd108;
	ld.global.u32 	%r176, [%rd109];
	mad.lo.s32 	%r177, %r176, %r174, %r172;
	add.s32 	%r178, %r168, 2;
	mul.wide.u32 	%rd110, %r178, 4;
	add.s64 	%rd111, %rd2, %rd110;
	ld.global.u32 	%r179, [%rd111];
	add.s32 	%r180, %r170, 2;
	mul.wide.u32 	%rd112, %r180, 4;
	add.s64 	%rd113, %rd1, %rd112;
	ld.global.u32 	%r181, [%rd113];
	mad.lo.s32 	%r182, %r181, %r179, %r177;
	add.s32 	%r183, %r168, 3;
	mul.wide.u32 	%rd114, %r183, 4;
	add.s64 	%rd115, %rd2, %rd114;
	ld.global.u32 	%r184, [%rd115];
	add.s32 	%r185, %r170, 3;
	mul.wide.u32 	%rd116, %r185, 4;
	add.s64 	%rd117, %rd1, %rd116;
	ld.global.u32 	%r186, [%rd117];
	mad.lo.s32 	%r209, %r186, %r184, %r182;
	add.s32 	%r200, %r200, 4;
$L__BB0_10:
	setp.eq.s32 	%p8, %r25, 0;
	@%p8 bra 	$L__BB0_13;
	add.s32 	%r207, %r200, %r2;
	add.s32 	%r206, %r200, %r1;
	neg.s32 	%r205, %r25;
$L__BB0_12:
	.pragma "nounroll";
	mul.wide.u32 	%rd118, %r206, 4;
	add.s64 	%rd119, %rd2, %rd118;
	ld.global.u32 	%r187, [%rd119];
	mul.wide.u32 	%rd120, %r207, 4;
	add.s64 	%rd121, %rd1, %rd120;
	ld.global.u32 	%r188, [%rd121];
	mad.lo.s32 	%r209, %r188, %r187, %r209;
	add.s32 	%r207, %r207, 1;
	add.s32 	%r206, %r206, 1;
	add.s32 	%r205, %r205, 1;
	setp.ne.s32 	%p9, %r205, 0;
	@%p9 bra 	$L__BB0_12;
$L__BB0_13:
	cvta.to.global.u64 	%rd122, %rd3;
	mov.u32 	%r189, %tid.x;
	mov.u32 	%r190, %tid.y;
	mad.lo.s32 	%r191, %r43, %r189, %r190;
	mul.wide.u32 	%rd123, %r191, 4;
	add.s64 	%rd124, %rd122, %rd123;
	st.global.u32 	[%rd124], %r209;
	ret;

}
	// .globl	_Z10shared_mulPiS_S_i
.visible .entry _Z10shared_mulPiS_S_i(
	.param .u64 .ptr .align 1 _Z10shared_mulPiS_S_i_param_0,
	.param .u64 .ptr .align 1 _Z10shared_mulPiS_S_i_param_1,
	.param .u64 .ptr .align 1 _Z10shared_mulPiS_S_i_param_2,
	.param .u32 _Z10shared_mulPiS_S_i_param_3
)
{


	ret;

}
	// .globl	_Z8exam_mulPiS_S_i
.visible .entry _Z8exam_mulPiS_S_i(
	.param .u64 .ptr .align 1 _Z8exam_mulPiS_S_i_param_0,
	.param .u64 .ptr .align 1 _Z8exam_mulPiS_S_i_param_1,
	.param .u64 .ptr .align 1 _Z8exam_mulPiS_S_i_param_2,
	.param .u32 _Z8exam_mulPiS_S_i_param_3
)
{
	.reg .pred 	%p<3>;
	.reg .b32 	%r<235>;
	.reg .b64 	%rd<13>;
	// demoted variable
	.shared .align 4 .b8 _ZZ8exam_mulPiS_S_iE2As[16384];
	// demoted variable
	.shared .align 4 .b8 _ZZ8exam_mulPiS_S_iE2Bs[16384];
	ld.param.u64 	%rd3, [_Z8exam_mulPiS_S_i_param_0];
	ld.param.u64 	%rd4, [_Z8exam_mulPiS_S_i_param_1];
	ld.param.u64 	%rd5, [_Z8exam_mulPiS_S_i_param_2];
	ld.param.u32 	%r22, [_Z8exam_mulPiS_S_i_param_3];
	mov.u32 	%r24, %ctaid.x;
	mov.u32 	%r1, %ctaid.y;
	mov.u32 	%r2, %tid.y;
	shl.b32 	%r3, %r22, 6;
	mul.lo.s32 	%r4, %r3, %r1;
	shl.b32 	%r5, %r24, 6;
	setp.lt.s32 	%p1, %r22, 1;
	mov.b32 	%r234, 0;
	@%p1 bra 	$L__BB2_3;
	mov.u32 	%r26, %tid.x;
	shl.b32 	%r27, %r2, 8;
	mov.u32 	%r28, _ZZ8exam_mulPiS_S_iE2As;
	add.s32 	%r6, %r28, %r27;
	shl.b32 	%r29, %r26, 2;
	add.s32 	%r7, %r6, %r29;
	mov.u32 	%r30, _ZZ8exam_mulPiS_S_iE2Bs;
	add.s32 	%r9, %r30, %r29;
	add.s32 	%r8, %r9, %r27;
	mad.lo.s32 	%r31, %r22, %r2, %r26;
	add.s32 	%r231, %r31, %r5;
	shl.b32 	%r32, %r1, 6;
	add.s32 	%r33, %r2, %r32;
	mad.lo.s32 	%r230, %r22, %r33, %r26;
	add.s32 	%r12, %r4, %r22;
	cvta.to.global.u64 	%rd1, %rd3;
	cvta.to.global.u64 	%rd2, %rd4;
	mov.b32 	%r234, 0;
	mov.u32 	%r232, %r4;
$L__BB2_2:
	mul.wide.s32 	%rd6, %r231, 4;
	add.s64 	%rd7, %rd2, %rd6;
	mul.wide.s32 	%rd8, %r230, 4;
	add.s64 	%rd9, %rd1, %rd8;
	ld.global.u32 	%r34, [%rd9];
	st.shared.u32 	[%r7], %r34;
	ld.global.u32 	%r35, [%rd7];
	st.shared.u32 	[%r8], %r35;
	bar.sync 	0;
	ld.shared.u32 	%r36, [%r6];
	ld.shared.u32 	%r37, [%r9];
	mad.lo.s32 	%r38, %r37, %r36, %r234;
	ld.shared.u32 	%r39, [%r6+4];
	ld.shared.u32 	%r40, [%r9+256];
	mad.lo.s32 	%r41, %r40, %r39, %r38;
	ld.shared.u32 	%r42, [%r6+8];
	ld.shared.u32 	%r43, [%r9+512];
	mad.lo.s32 	%r44, %r43, %r42, %r41;
	ld.shared.u32 	%r45, [%r6+12];
	ld.shared.u32 	%r46, [%r9+768];
	mad.lo.s32 	%r47, %r46, %r45, %r44;
	ld.shared.u32 	%r48, [%r6+16];
	ld.shared.u32 	%r49, [%r9+1024];
	mad.lo.s32 	%r50, %r49, %r48, %r47;
	ld.shared.u32 	%r51, [%r6+20];
	ld.shared.u32 	%r52, [%r9+1280];
	mad.lo.s32 	%r53, %r52, %r51, %r50;
	ld.shared.u32 	%r54, [%r6+24];
	ld.shared.u32 	%r55, [%r9+1536];
	mad.lo.s32 	%r56, %r55, %r54, %r53;
	ld.shared.u32 	%r57, [%r6+28];
	ld.shared.u32 	%r58, [%r9+1792];
	mad.lo.s32 	%r59, %r58, %r57, %r56;
	ld.shared.u32 	%r60, [%r6+32];
	ld.shared.u32 	%r61, [%r9+2048];
	mad.lo.s32 	%r62, %r61, %r60, %r59;
	ld.shared.u32 	%r63, [%r6+36];
	ld.shared.u32 	%r64, [%r9+2304];
	mad.lo.s32 	%r65, %r64, %r63, %r62;
	ld.shared.u32 	%r66, [%r6+40];
	ld.shared.u32 	%r67, [%r9+2560];
	mad.lo.s32 	%r68, %r67, %r66, %r65;
	ld.shared.u32 	%r69, [%r6+44];
	ld.shared.u32 	%r70, [%r9+2816];
	mad.lo.s32 	%r71, %r70, %r69, %r68;
	ld.shared.u32 	%r72, [%r6+48];
	ld.shared.u32 	%r73, [%r9+3072];
	mad.lo.s32 	%r74, %r73, %r72, %r71;
	ld.shared.u32 	%r75, [%r6+52];
	ld.shared.u32 	%r76, [%r9+3328];
	mad.lo.s32 	%r77, %r76, %r75, %r74;
	ld.shared.u32 	%r78, [%r6+56];
	ld.shared.u32 	%r79, [%r9+3584];
	mad.lo.s32 	%r80, %r79, %r78, %r77;
	ld.shared.u32 	%r81, [%r6+60];
	ld.shared.u32 	%r82, [%r9+3840];
	mad.lo.s32 	%r83, %r82, %r81, %r80;
	ld.shared.u32 	%r84, [%r6+64];
	ld.shared.u32 	%r85, [%r9+4096];
	mad.lo.s32 	%r86, %r85, %r84, %r83;
	ld.shared.u32 	%r87, [%r6+68];
	ld.shared.u32 	%r88, [%r9+4352];
	mad.lo.s32 	%r89, %r88, %r87, %r86;
	ld.shared.u32 	%r90, [%r6+72];
	ld.shared.u32 	%r91, [%r9+4608];
	mad.lo.s32 	%r92, %r91, %r90, %r89;
	ld.shared.u32 	%r93, [%r6+76];
	ld.shared.u32 	%r94, [%r9+4864];
	mad.lo.s32 	%r95, %r94, %r93, %r92;
	ld.shared.u32 	%r96, [%r6+80];
	ld.shared.u32 	%r97, [%r9+5120];
	mad.lo.s32 	%r98, %r97, %r96, %r95;
	ld.shared.u32 	%r99, [%r6+84];
	ld.shared.u32 	%r100, [%r9+5376];
	mad.lo.s32 	%r101, %r100, %r99, %r98;
	ld.shared.u32 	%r102, [%r6+88];
	ld.shared.u32 	%r103, [%r9+5632];
	mad.lo.s32 	%r104, %r103, %r102, %r101;
	ld.shared.u32 	%r105, [%r6+92];
	ld.shared.u32 	%r106, [%r9+5888];
	mad.lo.s32 	%r107, %r106, %r105, %r104;
	ld.shared.u32 	%r108, [%r6+96];
	ld.shared.u32 	%r109, [%r9+6144];
	mad.lo.s32 	%r110, %r109, %r108, %r107;
	ld.shared.u32 	%r111, [%r6+100];
	ld.shared.u32 	%r112, [%r9+6400];
	mad.lo.s32 	%r113, %r112, %r111, %r110;
	ld.shared.u32 	%r114, [%r6+104];
	ld.shared.u32 	%r115, [%r9+6656];
	mad.lo.s32 	%r116, %r115, %r114, %r113;
	ld.shared.u32 	%r117, [%r6+108];
	ld.shared.u32 	%r118, [%r9+6912];
	mad.lo.s32 	%r119, %r118, %r117, %r116;
	ld.shared.u32 	%r120, [%r6+112];
	ld.shared.u32 	%r121, [%r9+7168];
	mad.lo.s32 	%r122, %r121, %r120, %r119;
	ld.shared.u32 	%r123, [%r6+116];
	ld.shared.u32 	%r124, [%r9+7424];
	mad.lo.s32 	%r125, %r124, %r123, %r122;
	ld.shared.u32 	%r126, [%r6+120];
	ld.shared.u32 	%r127, [%r9+7680];
	mad.lo.s32 	%r128, %r127, %r126, %r125;
	ld.shared.u32 	%r129, [%r6+124];
	ld.shared.u32 	%r130, [%r9+7936];
	mad.lo.s32 	%r131, %r130, %r129, %r128;
	ld.shared.u32 	%r132, [%r6+128];
	ld.shared.u32 	%r133, [%r9+8192];
	mad.lo.s32 	%r134, %r133, %r132, %r131;
	ld.shared.u32 	%r135, [%r6+132];
	ld.shared.u32 	%r136, [%r9+8448];
	mad.lo.s32 	%r137, %r136, %r135, %r134;
	ld.shared.u32 	%r138, [%r6+136];
	ld.shared.u32 	%r139, [%r9+8704];
	mad.lo.s32 	%r140, %r139, %r138, %r137;
	ld.shared.u32 	%r141, [%r6+140];
	ld.shared.u32 	%r142, [%r9+8960];
	mad.lo.s32 	%r143, %r142, %r141, %r140;
	ld.shared.u32 	%r144, [%r6+144];
	ld.shared.u32 	%r145, [%r9+9216];
	mad.lo.s32 	%r146, %r145, %r144, %r143;
	ld.shared.u32 	%r147, [%r6+148];
	ld.shared.u32 	%r148, [%r9+9472];
	mad.lo.s32 	%r149, %r148, %r147, %r146;
	ld.shared.u32 	%r150, [%r6+152];
	ld.shared.u32 	%r151, [%r9+9728];
	mad.lo.s32 	%r152, %r151, %r150, %r149;
	ld.shared.u32 	%r153, [%r6+156];
	ld.shared.u32 	%r154, [%r9+9984];
	mad.lo.s32 	%r155, %r154, %r153, %r152;
	ld.shared.u32 	%r156, [%r6+160];
	ld.shared.u32 	%r157, [%r9+10240];
	mad.lo.s32 	%r158, %r157, %r156, %r155;
	ld.shared.u32 	%r159, [%r6+164];
	ld.shared.u32 	%r160, [%r9+10496];
	mad.lo.s32 	%r161, %r160, %r159, %r158;
	ld.shared.u32 	%r162, [%r6+168];
	ld.shared.u32 	%r163, [%r9+10752];
	mad.lo.s32 	%r164, %r163, %r162, %r161;
	ld.shared.u32 	%r165, [%r6+172];
	ld.shared.u32 	%r166, [%r9+11008];
	mad.lo.s32 	%r167, %r166, %r165, %r164;
	ld.shared.u32 	%r168, [%r6+176];
	ld.shared.u32 	%r169, [%r9+11264];
	mad.lo.s32 	%r170, %r169, %r168, %r167;
	ld.shared.u32 	%r171, [%r6+180];
	ld.shared.u32 	%r172, [%r9+11520];
	mad.lo.s32 	%r173, %r172, %r171, %r170;
	ld.shared.u32 	%r174, [%r6+184];
	ld.shared.u32 	%r175, [%r9+11776];
	mad.lo.s32 	%r176, %r175, %r174, %r173;
	ld.shared.u32 	%r177, [%r6+188];
	ld.shared.u32 	%r178, [%r9+12032];
	mad.lo.s32 	%r179, %r178, %r177, %r176;
	ld.shared.u32 	%r180, [%r6+192];
	ld.shared.u32 	%r181, [%r9+12288];
	mad.lo.s32 	%r182, %r181, %r180, %r179;
	ld.shared.u32 	%r183, [%r6+196];
	ld.shared.u32 	%r184, [%r9+12544];
	mad.lo.s32 	%r185, %r184, %r183, %r182;
	ld.shared.u32 	%r186, [%r6+200];
	ld.shared.u32 	%r187, [%r9+12800];
	mad.lo.s32 	%r188, %r187, %r186, %r185;
	ld.shared.u32 	%r189, [%r6+204];
	ld.shared.u32 	%r190, [%r9+13056];
	mad.lo.s32 	%r191, %r190, %r189, %r188;
	ld.shared.u32 	%r192, [%r6+208];
	ld.shared.u32 	%r193, [%r9+13312];
	mad.lo.s32 	%r194, %r193, %r192, %r191;
	ld.shared.u32 	%r195, [%r6+212];
	ld.shared.u32 	%r196, [%r9+13568];
	mad.lo.s32 	%r197, %r196, %r195, %r194;
	ld.shared.u32 	%r198, [%r6+216];
	ld.shared.u32 	%r199, [%r9+13824];
	mad.lo.s32 	%r200, %r199, %r198, %r197;
	ld.shared.u32 	%r201, [%r6+220];
	ld.shared.u32 	%r202, [%r9+14080];
	mad.lo.s32 	%r203, %r202, %r201, %r200;
	ld.shared.u32 	%r204, [%r6+224];
	ld.shared.u32 	%r205, [%r9+14336];
	mad.lo.s32 	%r206, %r205, %r204, %r203;
	ld.shared.u32 	%r207, [%r6+228];
	ld.shared.u32 	%r208, [%r9+14592];
	mad.lo.s32 	%r209, %r208, %r207, %r206;
	ld.shared.u32 	%r210, [%r6+232];
	ld.shared.u32 	%r211, [%r9+14848];
	mad.lo.s32 	%r212, %r211, %r210, %r209;
	ld.shared.u32 	%r213, [%r6+236];
	ld.shared.u32 	%r214, [%r9+15104];
	mad.lo.s32 	%r215, %r214, %r213, %r212;
	ld.shared.u32 	%r216, [%r6+240];
	ld.shared.u32 	%r217, [%r9+15360];
	mad.lo.s32 	%r218, %r217, %r216, %r215;
	ld.shared.u32 	%r219, [%r6+244];
	ld.shared.u32 	%r220, [%r9+15616];
	mad.lo.s32 	%r221, %r220, %r219, %r218;
	ld.shared.u32 	%r222, [%r6+248];
	ld.shared.u32 	%r223, [%r9+15872];
	mad.lo.s32 	%r224, %r223, %r222, %r221;
	ld.shared.u32 	%r225, [%r6+252];
	ld.shared.u32 	%r226, [%r9+16128];
	mad.lo.s32 	%r234, %r226, %r225, %r224;
	bar.sync 	0;
	add.s32 	%r232, %r232, 64;
	add.s32 	%r231, %r231, %r3;
	add.s32 	%r230, %r230, 64;
	setp.lt.s32 	%p2, %r232, %r12;
	@%p2 bra 	$L__BB2_2;
$L__BB2_3:
	cvta.to.global.u64 	%rd10, %rd5;
	add.s32 	%r227, %r5, %r2;
	mad.lo.s32 	%r228, %r22, %r2, %r227;
	add.s32 	%r229, %r228, %r4;
	mul.wide.s32 	%rd11, %r229, 4;
	add.s64 	%rd12, %rd10, %rd11;
	st.global.u32 	[%rd12], %r234;
	ret;

}


// ===== COMPILED SASS (sm_100) =====

	.target	sm_100

	.elftype	@"ET_EXEC"


//--------------------- .note.nv.tkinfo           --------------------------
	.section	.note.nv.tkinfo,"",@"SHT_NOTE"
	.sectionflags	@"SHF_NOTE_NV_TKINFO"
	.tkinfo
        /*0018*/ 	.word	0x00000002
        /*0030*/ 	.string	""
        /*0030*/ 	.string	"ptxas"
        /*0030*/ 	.string	"Cuda compilation tools, release 13.0, V13.0.88"
        /*0030*/ 	.string	"Build cuda_13.0.r13.0/compiler.36424714_0"
        /*0030*/ 	.string	"-arch sm_100 -m 64 "



//--------------------- .note.nv.cuinfo           --------------------------
	.section	.note.nv.cuinfo,"",@"SHT_NOTE"
	.sectionflags	@"SHF_NOTE_NV_CUINFO"
        /*0018*/ 	.short	0x0002
        /*001a*/ 	.short	0x0064
        /*001c*/ 	.short	0x0082
	.zero		2


//--------------------- .nv.info                  --------------------------
	.section	.nv.info,"",@"SHT_CUDA_INFO"
	.align	4


	//----- nvinfo : EIATTR_REGCOUNT
	.align		4
        /*0000*/ 	.byte	0x04, 0x2f
        /*0002*/ 	.short	(.L_1 - .L_0)
	.align		4
.L_0:
        /*0004*/ 	.word	index@(_Z8cuda_mulPiS_S_i)
        /*0008*/ 	.word	0x00000020


	//----- nvinfo : EIATTR_FRAME_SIZE
	.align		4
.L_1:
        /*000c*/ 	.byte	0x04, 0x11
        /*000e*/ 	.short	(.L_3 - .L_2)
	.align		4
.L_2:
        /*0010*/ 	.word	index@(_Z8cuda_mulPiS_S_i)
        /*0014*/ 	.word	0x00000000


	//----- nvinfo : EIATTR_REGCOUNT
	.align		4
.L_3:
        /*0018*/ 	.byte	0x04, 0x2f
        /*001a*/ 	.short	(.L_5 - .L_4)
	.align		4
.L_4:
        /*001c*/ 	.word	index@(_Z10shared_mulPiS_S_i)
        /*0020*/ 	.word	0x00000004


	//----- nvinfo : EIATTR_FRAME_SIZE
	.align		4
.L_5:
        /*0024*/ 	.byte	0x04, 0x11
        /*0026*/ 	.short	(.L_7 - .L_6)
	.align		4
.L_6:
        /*0028*/ 	.word	index@(_Z10shared_mulPiS_S_i)
        /*002c*/ 	.word	0x00000000


	//----- nvinfo : EIATTR_REGCOUNT
	.align		4
.L_7:
        /*0030*/ 	.byte	0x04, 0x2f
        /*0032*/ 	.short	(.L_9 - .L_8)
	.align		4
.L_8:
        /*0034*/ 	.word	index@(_Z8exam_mulPiS_S_i)
        /*0038*/ 	.word	0x00000020


	//----- nvinfo : EIATTR_FRAME_SIZE
	.align		4
.L_9:
        /*003c*/ 	.byte	0x04, 0x11
        /*003e*/ 	.short	(.L_11 - .L_10)
	.align		4
.L_10:
        /*0040*/ 	.word	index@(_Z8exam_mulPiS_S_i)
        /*0044*/ 	.word	0x00000000


	//----- nvinfo : EIATTR_MIN_STACK_SIZE
	.align		4
.L_11:
        /*0048*/ 	.byte	0x04, 0x12
        /*004a*/ 	.short	(.L_13 - .L_12)
	.align		4
.L_12:
        /*004c*/ 	.word	index@(_Z8exam_mulPiS_S_i)
        /*0050*/ 	.word	0x00000000


	//----- nvinfo : EIATTR_MIN_STACK_SIZE
	.align		4
.L_13:
        /*0054*/ 	.byte	0x04, 0x12
        /*0056*/ 	.short	(.L_15 - .L_14)
	.align		4
.L_14:
        /*0058*/ 	.word	index@(_Z10shared_mulPiS_S_i)
        /*005c*/ 	.word	0x00000000


	//----- nvinfo : EIATTR_MIN_STACK_SIZE
	.align		4
.L_15:
        /*0060*/ 	.byte	0x04, 0x12
        /*0062*/ 	.short	(.L_17 - .L_16)
	.align		4
.L_16:
        /*0064*/ 	.word	index@(_Z8cuda_mulPiS_S_i)
        /*0068*/ 	.word	0x00000000
.L_17:


//--------------------- .nv.compat                --------------------------
	.section	.nv.compat,"",@"SHT_CUDA_COMPAT_INFO"
	.align	4
        /*0000*/ 	.byte	0x02, 0x09, 0x00, 0x00, 0x02, 0x02, 0x01, 0x00, 0x02, 0x05, 0x05, 0x00, 0x03, 0x07, 0x01, 0x01
        /*0010*/ 	.byte	0x02, 0x03, 0x00, 0x00, 0x02, 0x06, 0x01, 0x00, 0x04, 0x0b, 0x08, 0x00, 0x09, 0x00, 0x00, 0x00
        /*0020*/ 	.byte	0x00, 0x00, 0x00, 0x00


//--------------------- .nv.info._Z8exam_mulPiS_S_i --------------------------
	.section	.nv.info._Z8exam_mulPiS_S_i,"",@"SHT_CUDA_INFO"
	.sectionflags	@""
	.align	4


	//----- nvinfo : EIATTR_CUDA_API_VERSION
	.align		4
        /*0000*/ 	.byte	0x04, 0x37
        /*0002*/ 	.short	(.L_19 - .L_18)
.L_18:
        /*0004*/ 	.word	0x00000082


	//----- nvinfo : EIATTR_KPARAM_INFO
	.align		4
.L_19:
        /*0008*/ 	.byte	0x04, 0x17
        /*000a*/ 	.short	(.L_21 - .L_20)
.L_20:
        /*000c*/ 	.word	0x00000000
        /*0010*/ 	.short	0x0003
        /*0012*/ 	.short	0x0018
        /*0014*/ 	.byte	0x00, 0xf0, 0x11, 0x00


	//----- nvinfo : EIATTR_KPARAM_INFO
	.align		4
.L_21:
        /*0018*/ 	.byte	0x04, 0x17
        /*001a*/ 	.short	(.L_23 - .L_22)
.L_22:
        /*001c*/ 	.word	0x00000000
        /*0020*/ 	.short	0x0002
        /*0022*/ 	.short	0x0010
        /*0024*/ 	.byte	0x00, 0xf5, 0x21, 0x00


	//----- nvinfo : EIATTR_KPARAM_INFO
	.align		4
.L_23:
        /*0028*/ 	.byte	0x04, 0x17
        /*002a*/ 	.short	(.L_25 - .L_24)
.L_24:
        /*002c*/ 	.word	0x00000000
        /*0030*/ 	.short	0x0001
        /*0032*/ 	.short	0x0008
        /*0034*/ 	.byte	0x00, 0xf5, 0x21, 0x00


	//----- nvinfo : EIATTR_KPARAM_INFO
	.align		4
.L_25:
        /*0038*/ 	.byte	0x04, 0x17
        /*003a*/ 	.short	(.L_27 - .L_26)
.L_26:
        /*003c*/ 	.word	0x00000000
        /*0040*/ 	.short	0x0000
        /*0042*/ 	.short	0x0000
        /*0044*/ 	.byte	0x00, 0xf5, 0x21, 0x00


	//----- nvinfo : EIATTR_SPARSE_MMA_MASK
	.align		4
.L_27:
        /*0048*/ 	.byte	0x03, 0x50
        /*004a*/ 	.short	0x0000


	//----- nvinfo : EIATTR_MAXREG_COUNT
	.align		4
        /*004c*/ 	.byte	0x03, 0x1b
        /*004e*/ 	.short	0x00ff


	//----- nvinfo : EIATTR_NUM_BARRIERS
	.align		4
        /*0050*/ 	.byte	0x02, 0x4c
        /*0052*/ 	.byte	0x01
	.zero		1


	//----- nvinfo : EIATTR_MERCURY_ISA_VERSION
	.align		4
        /*0054*/ 	.byte	0x03, 0x5f
        /*0056*/ 	.short	0x0101


	//----- nvinfo : EIATTR_VRC_CTA_INIT_COUNT
	.align		4
        /*0058*/ 	.byte	0x02, 0x4a
	.zero		1
	.zero		1


	//----- nvinfo : EIATTR_EXIT_INSTR_OFFSETS
	.align		4
        /*005c*/ 	.byte	0x04, 0x1c
        /*005e*/ 	.short	(.L_29 - .L_28)


	//   ....[0]....
.L_28:
        /*0060*/ 	.word	0x00000c10


	//----- nvinfo : EIATTR_CBANK_PARAM_SIZE
	.align		4
.L_29:
        /*0064*/ 	.byte	0x03, 0x19
        /*0066*/ 	.short	0x001c


	//----- nvinfo : EIATTR_PARAM_CBANK
	.align		4
        /*0068*/ 	.byte	0x04, 0x0a
        /*006a*/ 	.short	(.L_31 - .L_30)
	.align		4
.L_30:
        /*006c*/ 	.word	index@(.nv.constant0._Z8exam_mulPiS_S_i)
        /*0070*/ 	.short	0x0380
        /*0072*/ 	.short	0x001c


	//----- nvinfo : EIATTR_SW_WAR
	.align		4
.L_31:
        /*0074*/ 	.byte	0x04, 0x36
        /*0076*/ 	.short	(.L_33 - .L_32)
.L_32:
        /*0078*/ 	.word	0x00000008
.L_33:


//--------------------- .nv.info._Z10shared_mulPiS_S_i --------------------------
	.section	.nv.info._Z10shared_mulPiS_S_i,"",@"SHT_CUDA_INFO"
	.sectionflags	@""
	.align	4


	//----- nvinfo : EIATTR_CUDA_API_VERSION
	.align		4
        /*0000*/ 	.byte	0x04, 0x37
        /*0002*/ 	.short	(.L_35 - .L_34)
.L_34:
        /*0004*/ 	.word	0x00000082


	//----- nvinfo : EIATTR_KPARAM_INFO
	.align		4
.L_35:
        /*0008*/ 	.byte	0x04, 0x17
        /*000a*/ 	.short	(.L_37 - .L_36)
.L_36:
        /*000c*/ 	.word	0x00000000
        /*0010*/ 	.short	0x0003
        /*0012*/ 	.short	0x0018
        /*0014*/ 	.byte	0x00, 0xf0, 0x11, 0x00


	//----- nvinfo : EIATTR_KPARAM_INFO
	.align		4
.L_37:
        /*0018*/ 	.byte	0x04, 0x17
        /*001a*/ 	.short	(.L_39 - .L_38)
.L_38:
        /*001c*/ 	.word	0x00000000
        /*0020*/ 	.short	0x0002
        /*0022*/ 	.short	0x0010
        /*0024*/ 	.byte	0x00, 0xf5, 0x21, 0x00


	//----- nvinfo : EIATTR_KPARAM_INFO
	.align		4
.L_39:
        /*0028*/ 	.byte	0x04, 0x17
        /*002a*/ 	.short	(.L_41 - .L_40)
.L_40:
        /*002c*/ 	.word	0x00000000
        /*0030*/ 	.short	0x0001
        /*0032*/ 	.short	0x0008
        /*0034*/ 	.byte	0x00, 0xf5, 0x21, 0x00


	//----- nvinfo : EIATTR_KPARAM_INFO
	.align		4
.L_41:
        /*0038*/ 	.byte	0x04, 0x17
        /*003a*/ 	.short	(.L_43 - .L_42)
.L_42:
        /*003c*/ 	.word	0x00000000
        /*0040*/ 	.short	0x0000
        /*0042*/ 	.short	0x0000
        /*0044*/ 	.byte	0x00, 0xf5, 0x21, 0x00


	//----- nvinfo : EIATTR_SPARSE_MMA_MASK
	.align		4
.L_43:
        /*0048*/ 	.byte	0x03, 0x50
        /*004a*/ 	.short	0x0000


	//----- nvinfo : EIATTR_MAXREG_COUNT
	.align		4
        /*004c*/ 	.byte	0x03, 0x1b
        /*004e*/ 	.short	0x00ff


	//----- nvinfo : EIATTR_MERCURY_ISA_VERSION
	.align		4
        /*0050*/ 	.byte	0x03, 0x5f
        /*0052*/ 	.short	0x0101


	//----- nvinfo : EIATTR_VRC_CTA_INIT_COUNT
	.align		4
        /*0054*/ 	.byte	0x02, 0x4a
	.zero		1
	.zero		1


	//----- nvinfo : EIATTR_EXIT_INSTR_OFFSETS
	.align		4
        /*0058*/ 	.byte	0x04, 0x1c
        /*005a*/ 	.short	(.L_45 - .L_44)


	//   ....[0]....
.L_44:
        /*005c*/ 	.word	0x00000010


	//----- nvinfo : EIATTR_CBANK_PARAM_SIZE
	.align		4
.L_45:
        /*0060*/ 	.byte	0x03, 0x19
        /*0062*/ 	.short	0x001c


	//----- nvinfo : EIATTR_PARAM_CBANK
	.align		4
        /*0064*/ 	.byte	0x04, 0x0a
        /*0066*/ 	.short	(.L_47 - .L_46)
	.align		4
.L_46:
        /*0068*/ 	.word	index@(.nv.constant0._Z10shared_mulPiS_S_i)
        /*006c*/ 	.short	0x0380
        /*006e*/ 	.short	0x001c


	//----- nvinfo : EIATTR_SW_WAR
	.align		4
.L_47:
        /*0070*/ 	.byte	0x04, 0x36
        /*0072*/ 	.short	(.L_49 - .L_48)
.L_48:
        /*0074*/ 	.word	0x00000008
.L_49:


//--------------------- .nv.info._Z8cuda_mulPiS_S_i --------------------------
	.section	.nv.info._Z8cuda_mulPiS_S_i,"",@"SHT_CUDA_INFO"
	.sectionflags	@""
	.align	4


	//----- nvinfo : EIATTR_CUDA_API_VERSION
	.align		4
        /*0000*/ 	.byte	0x04, 0x37
        /*0002*/ 	.short	(.L_51 - .L_50)
.L_50:
        /*0004*/ 	.word	0x00000082


	//----- nvinfo : EIATTR_KPARAM_INFO
	.align		4
.L_51:
        /*0008*/ 	.byte	0x04, 0x17
        /*000a*/ 	.short	(.L_53 - .L_52)
.L_52:
        /*000c*/ 	.word	0x00000000
        /*0010*/ 	.short	0x0003
        /*0012*/ 	.short	0x0018
        /*0014*/ 	.byte	0x00, 0xf0, 0x11, 0x00


	//----- nvinfo : EIATTR_KPARAM_INFO
	.align		4
.L_53:
        /*0018*/ 	.byte	0x04, 0x17
        /*001a*/ 	.short	(.L_55 - .L_54)
.L_54:
        /*001c*/ 	.word	0x00000000
        /*0020*/ 	.short	0x0002
        /*0022*/ 	.short	0x0010
        /*0024*/ 	.byte	0x00, 0xf5, 0x21, 0x00


	//----- nvinfo : EIATTR_KPARAM_INFO
	.align		4
.L_55:
        /*0028*/ 	.byte	0x04, 0x17
        /*002a*/ 	.short	(.L_57 - .L_56)
.L_56:
        /*002c*/ 	.word	0x00000000
        /*0030*/ 	.short	0x0001
        /*0032*/ 	.short	0x0008
        /*0034*/ 	.byte	0x00, 0xf5, 0x21, 0x00


	//----- nvinfo : EIATTR_KPARAM_INFO
	.align		4
.L_57:
        /*0038*/ 	.byte	0x04, 0x17
        /*003a*/ 	.short	(.L_59 - .L_58)
.L_58:
        /*003c*/ 	.word	0x00000000
        /*0040*/ 	.short	0x0000
        /*0042*/ 	.short	0x0000
        /*0044*/ 	.byte	0x00, 0xf5, 0x21, 0x00


	//----- nvinfo : EIATTR_SPARSE_MMA_MASK
	.align		4
.L_59:
        /*0048*/ 	.byte	0x03, 0x50
        /*004a*/ 	.short	0x0000


	//----- nvinfo : EIATTR_MAXREG_COUNT
	.align		4
        /*004c*/ 	.byte	0x03, 0x1b
        /*004e*/ 	.short	0x00ff


	//----- nvinfo : EIATTR_MERCURY_ISA_VERSION
	.align		4
        /*0050*/ 	.byte	0x03, 0x5f
        /*0052*/ 	.short	0x0101


	//----- nvinfo : EIATTR_VRC_CTA_INIT_COUNT
	.align		4
        /*0054*/ 	.byte	0x02, 0x4a
	.zero		1
	.zero		1


	//----- nvinfo : EIATTR_EXIT_INSTR_OFFSETS
	.align		4
        /*0058*/ 	.byte	0x04, 0x1c
        /*005a*/ 	.short	(.L_61 - .L_60)


	//   ....[0]....
.L_60:
        /*005c*/ 	.word	0x00001020


	//----- nvinfo : EIATTR_CBANK_PARAM_SIZE
	.align		4
.L_61:
        /*0060*/ 	.byte	0x03, 0x19
        /*0062*/ 	.short	0x001c


	//----- nvinfo : EIATTR_PARAM_CBANK
	.align		4
        /*0064*/ 	.byte	0x04, 0x0a
        /*0066*/ 	.short	(.L_63 - .L_62)
	.align		4
.L_62:
        /*0068*/ 	.word	index@(.nv.constant0._Z8cuda_mulPiS_S_i)
        /*006c*/ 	.short	0x0380
        /*006e*/ 	.short	0x001c


	//----- nvinfo : EIATTR_SW_WAR
	.align		4
.L_63:
        /*0070*/ 	.byte	0x04, 0x36
        /*0072*/ 	.short	(.L_65 - .L_64)
.L_64:
        /*0074*/ 	.word	0x00000008
.L_65:


//--------------------- .nv.callgraph             --------------------------
	.section	.nv.callgraph,"",@"SHT_CUDA_CALLGRAPH"
	.align	4
	.sectionentsize	8
	.align		4
        /*0000*/ 	.word	0x00000000
	.align		4
        /*0004*/ 	.word	0xffffffff
	.align		4
        /*0008*/ 	.word	0x00000000
	.align		4
        /*000c*/ 	.word	0xfffffffe
	.align		4
        /*0010*/ 	.word	0x00000000
	.align		4
        /*0014*/ 	.word	0xfffffffd
	.align		4
        /*0018*/ 	.word	0x00000000
	.align		4
        /*001c*/ 	.word	0xfffffffc


//--------------------- .text._Z8exam_mulPiS_S_i  --------------------------
	.section	.text._Z8exam_mulPiS_S_i,"ax",@progbits
	.align	128
        .global         _Z8exam_mulPiS_S_i
        .type           _Z8exam_mulPiS_S_i,@function
        .size           _Z8exam_mulPiS_S_i,(.L_x_11 - _Z8exam_mulPiS_S_i)
        .other          _Z8exam_mulPiS_S_i,@"STO_CUDA_ENTRY STV_DEFAULT"
_Z8exam_mulPiS_S_i:
.text._Z8exam_mulPiS_S_i:
[----:B------:R-:W-:Y:S01]  /*0000*/  LDC R1, c[0x0][0x37c] ;  /* 0x0000df00ff017b82 */ /* 0x000fe20000000800 */
[----:B------:R-:W0:Y:S01]  /*0010*/  S2R R2, SR_CTAID.Y ;  /* 0x0000000000027919 */ /* 0x000e220000002600 */
[----:B------:R-:W1:Y:S01]  /*0020*/  LDCU UR10, c[0x0][0x398] ;  /* 0x00007300ff0a77ac */ /* 0x000e620008000800 */
[----:B------:R-:W-:Y:S01]  /*0030*/  HFMA2 R25, -RZ, RZ, 0, 0 ;  /* 0x00000000ff197431 */ /* 0x000fe200000001ff */
[----:B------:R-:W2:Y:S01]  /*0040*/  S2R R0, SR_CTAID.X ;  /* 0x0000000000007919 */ /* 0x000ea20000002500 */
[----:B------:R-:W3:Y:S01]  /*0050*/  LDCU.64 UR8, c[0x0][0x358] ;  /* 0x00006b00ff0877ac */ /* 0x000ee20008000a00 */
[----:B------:R-:W4:Y:S01]  /*0060*/  S2R R3, SR_TID.Y ;  /* 0x0000000000037919 */ /* 0x000f220000002200 */
[----:B-1----:R-:W-:Y:S02]  /*0070*/  UISETP.GE.AND UP0, UPT, UR10, 0x1, UPT ;  /* 0x000000010a00788c */ /* 0x002fe4000bf06270 */
[----:B------:R-:W-:-:S06]  /*0080*/  USHF.L.U32 UR7, UR10, 0x6, URZ ;  /* 0x000000060a077899 */ /* 0x000fcc00080006ff */
[----:B0-----:R-:W-:Y:S01]  /*0090*/  IMAD R19, R2, UR7, RZ ;  /* 0x0000000702137c24 */ /* 0x001fe2000f8e02ff */
[----:B---3--:R-:W-:Y:S06]  /*00a0*/  BRA.U !UP0, `(.L_x_0) ;  /* 0x0000000908c07547 */ /* 0x008fec000b800000 */
[----:B------:R-:W0:Y:S01]  /*00b0*/  S2R R17, SR_TID.X ;  /* 0x0000000000117919 */ /* 0x000e220000002100 */
[----:B------:R-:W1:Y:S01]  /*00c0*/  S2UR UR6, SR_CgaCtaId ;  /* 0x00000000000679c3 */ /* 0x000e620000008800 */
[----:B------:R-:W-:Y:S01]  /*00d0*/  UMOV UR4, 0x400 ;  /* 0x0000040000047882 */ /* 0x000fe20000000000 */
[----:B----4-:R-:W-:Y:S01]  /*00e0*/  LEA R2, R2, R3, 0x6 ;  /* 0x0000000302027211 */ /* 0x010fe200078e30ff */
[----:B------:R-:W-:Y:S01]  /*00f0*/  UIADD3 UR5, UPT, UPT, UR4, 0x4000, URZ ;  /* 0x0000400004057890 */ /* 0x000fe2000fffe0ff */
[----:B------:R-:W-:Y:S02]  /*0100*/  IADD3 R7, PT, PT, R19, UR10, RZ ;  /* 0x0000000a13077c10 */ /* 0x000fe4000fffe0ff */
[----:B------:R-:W-:Y:S02]  /*0110*/  MOV R25, RZ ;  /* 0x000000ff00197202 */ /* 0x000fe40000000f00 */
[----:B------:R-:W3:Y:S01]  /*0120*/  LDC.64 R20, c[0x0][0x380] ;  /* 0x0000e000ff147b82 */ /* 0x000ee20000000a00 */
[----:B------:R-:W-:-:S07]  /*0130*/  MOV R4, R19 ;  /* 0x0000001300047202 */ /* 0x000fce0000000f00 */
[----:B------:R-:W4:Y:S01]  /*0140*/  LDC.64 R22, c[0x0][0x388] ;  /* 0x0000e200ff167b82 */ /* 0x000f220000000a00 */
[----:B-1----:R-:W-:Y:S02]  /*0150*/  ULEA UR4, UR6, UR4, 0x18 ;  /* 0x0000000406047291 */ /* 0x002fe4000f8ec0ff */
[----:B------:R-:W-:-:S04]  /*0160*/  ULEA UR5, UR6, UR5, 0x18 ;  /* 0x0000000506057291 */ /* 0x000fc8000f8ec0ff */
[C---:B------:R-:W-:Y:S01]  /*0170*/  LEA R18, R3.reuse, UR4, 0x8 ;  /* 0x0000000403127c11 */ /* 0x040fe2000f8e40ff */
[--C-:B0-----:R-:W-:Y:S01]  /*0180*/  IMAD R5, R3, UR10, R17.reuse ;  /* 0x0000000a03057c24 */ /* 0x101fe2000f8e0211 */
[C---:B------:R-:W-:Y:S01]  /*0190*/  LEA R16, R17.reuse, UR5, 0x2 ;  /* 0x0000000511107c11 */ /* 0x040fe2000f8e10ff */
[----:B------:R-:W-:Y:S01]  /*01a0*/  IMAD R2, R2, UR10, R17 ;  /* 0x0000000a02027c24 */ /* 0x000fe2000f8e0211 */
[----:B------:R-:W-:Y:S02]  /*01b0*/  LEA R17, R17, R18, 0x2 ;  /* 0x0000001211117211 */ /* 0x000fe400078e10ff */
[----:B--2---:R-:W-:Y:S02]  /*01c0*/  LEA R5, R0, R5, 0x6 ;  /* 0x0000000500057211 */ /* 0x004fe400078e30ff */
[----:B------:R-:W-:-:S07]  /*01d0*/  LEA R6, R3, R16, 0x8 ;  /* 0x0000001003067211 */ /* 0x000fce00078e40ff */
.L_x_1:
[----:B---3--:R-:W-:-:S04]  /*01e0*/  IMAD.WIDE R8, R2, 0x4, R20 ;  /* 0x0000000402087825 */ /* 0x008fc800078e0214 */
[C---:B----4-:R-:W-:Y:S02]  /*01f0*/  IMAD.WIDE R10, R5.reuse, 0x4, R22 ;  /* 0x00000004050a7825 */ /* 0x050fe400078e0216 */
[----:B------:R-:W2:Y:S04]  /*0200*/  LDG.E R8, desc[UR8][R8.64] ;  /* 0x0000000808087981 */ /* 0x000ea8000c1e1900 */
[----:B------:R-:W3:Y:S01]  /*0210*/  LDG.E R29, desc[UR8][R10.64] ;  /* 0x000000080a1d7981 */ /* 0x000ee2000c1e1900 */
[----:B------:R-:W-:Y:S02]  /*0220*/  IADD3 R4, PT, PT, R4, 0x40, RZ ;  /* 0x0000004004047810 */ /* 0x000fe40007ffe0ff */
[----:B------:R-:W-:Y:S02]  /*0230*/  IADD3 R5, PT, PT, R5, UR7, RZ ;  /* 0x0000000705057c10 */ /* 0x000fe4000fffe0ff */
[----:B------:R-:W-:-:S02]  /*0240*/  ISETP.GE.AND P0, PT, R4, R7, PT ;  /* 0x000000070400720c */ /* 0x000fc40003f06270 */
[----:B------:R-:W-:Y:S01]  /*0250*/  IADD3 R2, PT, PT, R2, 0x40, RZ ;  /* 0x0000004002027810 */ /* 0x000fe20007ffe0ff */
[----:B--2---:R-:W-:Y:S04]  /*0260*/  STS [R17], R8 ;  /* 0x0000000811007388 */ /* 0x004fe80000000800 */
[----:B---3--:R-:W-:Y:S01]  /*0270*/  STS [R6], R29 ;  /* 0x0000001d06007388 */ /* 0x008fe20000000800 */
[----:B------:R-:W-:Y:S06]  /*0280*/  BAR.SYNC.DEFER_BLOCKING 0x0 ;  /* 0x0000000000007b1d */ /* 0x000fec0000010000 */
[----:B------:R-:W-:Y:S04]  /*0290*/  LDS R24, [R16] ;  /* 0x0000000010187984 */ /* 0x000fe80000000800 */
[----:B------:R-:W0:Y:S04]  /*02a0*/  LDS.128 R12, [R18] ;  /* 0x00000000120c7984 */ /* 0x000e280000000c00 */
[----:B------:R-:W1:Y:S04]  /*02b0*/  LDS R26, [R16+0x100] ;  /* 0x00010000101a7984 */ /* 0x000e680000000800 */
[----:B------:R-:W2:Y:S04]  /*02c0*/  LDS R27, [R16+0x200] ;  /* 0x00020000101b7984 */ /* 0x000ea80000000800 */
[----:B------:R-:W-:Y:S01]  /*02d0*/  LDS.128 R8, [R18+0x10] ;  /* 0x0000100012087984 */ /* 0x000fe20000000c00 */
[----:B0-----:R-:W-:-:S03]  /*02e0*/  IMAD R24, R12, R24, R25 ;  /* 0x000000180c187224 */ /* 0x001fc600078e0219 */
[----:B------:R-:W0:Y:S01]  /*02f0*/  LDS R12, [R16+0x300] ;  /* 0x00030000100c7984 */ /* 0x000e220000000800 */
[----:B-1----:R-:W-:-:S03]  /*0300*/  IMAD R13, R26, R13, R24 ;  /* 0x0000000d1a0d7224 */ /* 0x002fc600078e0218 */
[----:B------:R-:W1:Y:S01]  /*0310*/  LDS R26, [R16+0x400] ;  /* 0x00040000101a7984 */ /* 0x000e620000000800 */
[----:B--2---:R-:W-:-:S03]  /*0320*/  IMAD R13, R27, R14, R13 ;  /* 0x0000000e1b0d7224 */ /* 0x004fc600078e020d */
[----:B------:R-:W2:Y:S04]  /*0330*/  LDS R24, [R16+0x500] ;  /* 0x0005000010187984 */ /* 0x000ea80000000800 */
[----:B------:R-:W3:Y:S01]  /*0340*/  LDS R25, [R16+0x600] ;  /* 0x0006000010197984 */ /* 0x000ee20000000800 */
[----:B0-----:R-:W-:-:S04]  /*0350*/  IMAD R13, R12, R15, R13 ;  /* 0x0000000f0c0d7224 */ /* 0x001fc800078e020d */
[----:B-1----:R-:W-:Y:S02]  /*0360*/  IMAD R13, R8, R26, R13 ;  /* 0x0000001a080d7224 */ /* 0x002fe400078e020d */
[----:B------:R-:W0:Y:S02]  /*0370*/  LDS R8, [R16+0x700] ;  /* 0x0007000010087984 */ /* 0x000e240000000800 */
[----:B--2---:R-:W-:Y:S02]  /*0380*/  IMAD R9, R24, R9, R13 ;  /* 0x0000000918097224 */ /* 0x004fe400078e020d */
[----:B------:R-:W-:Y:S02]  /*0390*/  LDS R26, [R16+0x800] ;  /* 0x00080000101a7984 */ /* 0x000fe40000000800 */
[----:B---3--:R-:W-:Y:S02]  /*03a0*/  IMAD R9, R25, R10, R9 ;  /* 0x0000000a19097224 */ /* 0x008fe400078e0209 */
[----:B------:R-:W1:Y:S04]  /*03b0*/  LDS.128 R12, [R18+0x20] ;  /* 0x00002000120c7984 */ /* 0x000e680000000c00 */
        /* <DEDUP_REMOVED lines=118> */
[----:B------:R-:W3:Y:S04]  /*0b20*/  LDS R26, [R16+0x3e00] ;  /* 0x003e0000101a7984 */ /* 0x000ee80000000800 */
[----:B------:R-:W4:Y:S01]  /*0b30*/  LDS R14, [R16+0x3f00] ;  /* 0x003f0000100e7984 */ /* 0x000f220000000800 */
[----:B0-----:R-:W-:-:S04]  /*0b40*/  IMAD R12, R12, R15, R24 ;  /* 0x0000000f0c0c7224 */ /* 0x001fc800078e0218 */
[----:B-1----:R-:W-:-:S04]  /*0b50*/  IMAD R8, R8, R13, R12 ;  /* 0x0000000d08087224 */ /* 0x002fc800078e020c */
[----:B--2---:R-:W-:-:S04]  /*0b60*/  IMAD R9, R25, R9, R8 ;  /* 0x0000000919097224 */ /* 0x004fc800078e0208 */
[----:B---3--:R-:W-:-:S04]  /*0b70*/  IMAD R9, R26, R10, R9 ;  /* 0x0000000a1a097224 */ /* 0x008fc800078e0209 */
[----:B----4-:R-:W-:Y:S01]  /*0b80*/  IMAD R25, R14, R11, R9 ;  /* 0x0000000b0e197224 */ /* 0x010fe200078e0209 */
[----:B------:R-:W-:Y:S06]  /*0b90*/  BAR.SYNC.DEFER_BLOCKING 0x0 ;  /* 0x0000000000007b1d */ /* 0x000fec0000010000 */
[----:B------:R-:W-:Y:S05]  /*0ba0*/  @!P0 BRA `(.L_x_1) ;  /* 0xfffffff4008c8947 */ /* 0x000fea000383ffff */
.L_x_0:
[----:B------:R-:W0:Y:S01]  /*0bb0*/  LDC.64 R4, c[0x0][0x390] ;  /* 0x0000e400ff047b82 */ /* 0x000e220000000a00 */
[----:B--2-4-:R-:W-:-:S05]  /*0bc0*/  LEA R0, R0, R3, 0x6 ;  /* 0x0000000300007211 */ /* 0x014fca00078e30ff */
[----:B------:R-:W-:-:S05]  /*0bd0*/  IMAD R0, R3, UR10, R0 ;  /* 0x0000000a03007c24 */ /* 0x000fca000f8e0200 */
[----:B------:R-:W-:-:S05]  /*0be0*/  IADD3 R3, PT, PT, R19, R0, RZ ;  /* 0x0000000013037210 */ /* 0x000fca0007ffe0ff */
[----:B0-----:R-:W-:-:S05]  /*0bf0*/  IMAD.WIDE R2, R3, 0x4, R4 ;  /* 0x0000000403027825 */ /* 0x001fca00078e0204 */
[----:B------:R-:W-:Y:S01]  /*0c00*/  STG.E desc[UR8][R2.64], R25 ;  /* 0x0000001902007986 */ /* 0x000fe2000c101908 */
[----:B------:R-:W-:Y:S05]  /*0c10*/  EXIT ;  /* 0x000000000000794d */ /* 0x000fea0003800000 */
.L_x_2:
[----:B------:R-:W-:-:S00]  /*0c20*/  BRA `(.L_x_2) ;  /* 0xfffffffc00fc7947 */ /* 0x000fc0000383ffff */
[----:B------:R-:W-:-:S00]  /*0c30*/  NOP ;  /* 0x0000000000007918 */ /* 0x000fc00000000000 */
        /* <DEDUP_REMOVED lines=12> */
.L_x_11:


//--------------------- .text._Z10shared_mulPiS_S_i --------------------------
	.section	.text._Z10shared_mulPiS_S_i,"ax",@progbits
	.align	128
        .global         _Z10shared_mulPiS_S_i
        .type           _Z10shared_mulPiS_S_i,@function
        .size           _Z10shared_mulPiS_S_i,(.L_x_12 - _Z10shared_mulPiS_S_i)
        .other          _Z10shared_mulPiS_S_i,@"STO_CUDA_ENTRY STV_DEFAULT"
_Z10shared_mulPiS_S_i:
.text._Z10shared_mulPiS_S_i:
[----:B------:R-:W-:Y:S01]  /*0000*/  LDC R1, c[0x0][0x37c] ;  /* 0x0000df00ff017b82 */ /* 0x000fe20000000800 */
[----:B------:R-:W-:Y:S05]  /*0010*/  EXIT ;  /* 0x000000000000794d */ /* 0x000fea0003800000 */
.L_x_3:
        /* <DEDUP_REMOVED lines=14> */
.L_x_12:


//--------------------- .text._Z8cuda_mulPiS_S_i  --------------------------
	.section	.text._Z8cuda_mulPiS_S_i,"ax",@progbits
	.align	128
        .global         _Z8cuda_mulPiS_S_i
        .type           _Z8cuda_mulPiS_S_i,@function
        .size           _Z8cuda_mulPiS_S_i,(.L_x_13 - _Z8cuda_mulPiS_S_i)
        .other          _Z8cuda_mulPiS_S_i,@"STO_CUDA_ENTRY STV_DEFAULT"
_Z8cuda_mulPiS_S_i:
.text._Z8cuda_mulPiS_S_i:
[----:B------:R-:W-:Y:S08]  /*0000*/  LDC R1, c[0x0][0x37c] ;  /* 0x0000df00ff017b82 */ /* 0x000ff00000000800 */
[----:B------:R-:W0:Y:S01]  /*0010*/  LDC R0, c[0x0][0x398] ;  /* 0x0000e600ff007b82 */ /* 0x000e220000000800 */
[----:B------:R-:W1:Y:S01]  /*0020*/  LDCU.64 UR4, c[0x0][0x358] ;  /* 0x00006b00ff0477ac */ /* 0x000e620008000a00 */
[----:B------:R-:W-:Y:S01]  /*0030*/  HFMA2 R6, -RZ, RZ, 0, 0 ;  /* 0x00000000ff067431 */ /* 0x000fe200000001ff */
[----:B0-----:R-:W-:-:S13]  /*0040*/  ISETP.GE.AND P0, PT, R0, 0x1, PT ;  /* 0x000000010000780c */ /* 0x001fda0003f06270 */
[----:B-1----:R-:W-:Y:S05]  /*0050*/  @!P0 BRA `(.L_x_4) ;  /* 0x0000000c00d88947 */ /* 0x002fea0003800000 */
[----:B------:R-:W0:Y:S01]  /*0060*/  S2R R3, SR_TID.Y ;  /* 0x0000000000037919 */ /* 0x000e220000002200 */
[C---:B------:R-:W-:Y:S02]  /*0070*/  ISETP.GE.U32.AND P1, PT, R0.reuse, 0x10, PT ;  /* 0x000000100000780c */ /* 0x040fe40003f26070 */
[----:B------:R-:W-:Y:S01]  /*0080*/  LOP3.LUT R7, R0, 0xf, RZ, 0xc0, !PT ;  /* 0x0000000f00077812 */ /* 0x000fe200078ec0ff */
[----:B------:R-:W1:Y:S01]  /*0090*/  S2R R5, SR_TID.X ;  /* 0x0000000000057919 */ /* 0x000e620000002100 */
[----:B------:R-:W-:Y:S02]  /*00a0*/  MOV R4, RZ ;  /* 0x000000ff00047202 */ /* 0x000fe40000000f00 */
[----:B------:R-:W-:Y:S02]  /*00b0*/  ISETP.NE.AND P0, PT, R7, RZ, PT ;  /* 0x000000ff0700720c */ /* 0x000fe40003f05270 */
[----:B------:R-:W-:-:S05]  /*00c0*/  MOV R6, RZ ;  /* 0x000000ff00067202 */ /* 0x000fca0000000f00 */
[----:B------:R-:W-:Y:S06]  /*00d0*/  @!P1 BRA `(.L_x_5) ;  /* 0x0000000400e89947 */ /* 0x000fec0003800000 */
[----:B------:R-:W-:Y:S01]  /*00e0*/  LOP3.LUT R4, R0, 0x7ffffff0, RZ, 0xc0, !PT ;  /* 0x7ffffff000047812 */ /* 0x000fe200078ec0ff */
[-C--:B-1----:R-:W-:Y:S01]  /*00f0*/  IMAD R2, R5, R0.reuse, 0x7 ;  /* 0x0000000705027424 */ /* 0x082fe200078e0200 */
[----:B------:R-:W-:Y:S01]  /*0100*/  MOV R6, RZ ;  /* 0x000000ff00067202 */ /* 0x000fe20000000f00 */
[----:B0-----:R-:W-:Y:S01]  /*0110*/  IMAD R9, R3, R0, 0x7 ;  /* 0x0000000703097424 */ /* 0x001fe200078e0200 */
[----:B------:R-:W-:-:S07]  /*0120*/  IADD3 R8, PT, PT, -R4, RZ, RZ ;  /* 0x000000ff04087210 */ /* 0x000fce0007ffe1ff */
.L_x_6:
[----:B------:R-:W0:Y:S01]  /*0130*/  LDC.64 R14, c[0x0][0x380] ;  /* 0x0000e000ff0e7b82 */ /* 0x000e220000000a00 */
[C---:B------:R-:W-:Y:S02]  /*0140*/  IADD3 R29, PT, PT, R9.reuse, -0x7, RZ ;  /* 0xfffffff9091d7810 */ /* 0x040fe40007ffe0ff */
[C---:B------:R-:W-:Y:S02]  /*0150*/  IADD3 R13, PT, PT, R2.reuse, -0x7, RZ ;  /* 0xfffffff9020d7810 */ /* 0x040fe40007ffe0ff */
[C---:B------:R-:W-:Y:S02]  /*0160*/  IADD3 R25, PT, PT, R2.reuse, -0x6, RZ ;  /* 0xfffffffa02197810 */ /* 0x040fe40007ffe0ff */
[C---:B------:R-:W-:Y:S01]  /*0170*/  IADD3 R27, PT, PT, R9.reuse, -0x6, RZ ;  /* 0xfffffffa091b7810 */ /* 0x040fe20007ffe0ff */
[----:B------:R-:W1:Y:S01]  /*0180*/  LDC.64 R10, c[0x0][0x388] ;  /* 0x0000e200ff0a7b82 */ /* 0x000e620000000a00 */
[----:B------:R-:W-:Y:S02]  /*0190*/  IADD3 R21, PT, PT, R9, -0x5, RZ ;  /* 0xfffffffb09157810 */ /* 0x000fe40007ffe0ff */
[----:B------:R-:W-:Y:S01]  /*01a0*/  IADD3 R19, PT, PT, R2, -0x5, RZ ;  /* 0xfffffffb02137810 */ /* 0x000fe20007ffe0ff */
[----:B0-----:R-:W-:-:S04]  /*01b0*/  IMAD.WIDE.U32 R28, R29, 0x4, R14 ;  /* 0x000000041d1c7825 */ /* 0x001fc800078e000e */
[----:B------:R-:W-:Y:S01]  /*01c0*/  IMAD.WIDE.U32 R26, R27, 0x4, R14 ;  /* 0x000000041b1a7825 */ /* 0x000fe200078e000e */
[----:B------:R0:W2:Y:S03]  /*01d0*/  LDG.E R17, desc[UR4][R28.64] ;  /* 0x000000041c117981 */ /* 0x0000a6000c1e1900 */
[--C-:B-1----:R-:W-:Y:S01]  /*01e0*/  IMAD.WIDE.U32 R12, R13, 0x4, R10.reuse ;  /* 0x000000040d0c7825 */ /* 0x102fe200078e000a */
[----:B------:R-:W3:Y:S03]  /*01f0*/  LDG.E R16, desc[UR4][R26.64] ;  /* 0x000000041a107981 */ /* 0x000ee6000c1e1900 */
[----:B------:R-:W-:Y:S01]  /*0200*/  IMAD.WIDE.U32 R24, R25, 0x4, R10 ;  /* 0x0000000419187825 */ /* 0x000fe200078e000a */
[----:B------:R1:W2:Y:S05]  /*0210*/  LDG.E R22, desc[UR4][R12.64] ;  /* 0x000000040c167981 */ /* 0x0002aa000c1e1900 */
[----:B------:R-:W3:Y:S01]  /*0220*/  LDG.E R25, desc[UR4][R24.64] ;  /* 0x0000000418197981 */ /* 0x000ee2000c1e1900 */
[----:B------:R-:W-:-:S04]  /*0230*/  IMAD.WIDE.U32 R20, R21, 0x4, R14 ;  /* 0x0000000415147825 */ /* 0x000fc800078e000e */
[----:B------:R-:W-:Y:S02]  /*0240*/  IMAD.WIDE.U32 R18, R19, 0x4, R10 ;  /* 0x0000000413127825 */ /* 0x000fe400078e000a */
[----:B------:R4:W5:Y:S04]  /*0250*/  LDG.E R20, desc[UR4][R20.64] ;  /* 0x0000000414147981 */ /* 0x000968000c1e1900 */
[----:B------:R-:W5:Y:S01]  /*0260*/  LDG.E R23, desc[UR4][R18.64] ;  /* 0x0000000412177981 */ /* 0x000f62000c1e1900 */
[----:B0-----:R-:W-:-:S05]  /*0270*/  IADD3 R29, PT, PT, R9, -0x4, RZ ;  /* 0xfffffffc091d7810 */ /* 0x001fca0007ffe0ff */
[--C-:B-1----:R-:W-:Y:S01]  /*0280*/  IMAD.WIDE.U32 R12, R29, 0x4, R14.reuse ;  /* 0x000000041d0c7825 */ /* 0x102fe200078e000e */
[C---:B------:R-:W-:Y:S02]  /*0290*/  IADD3 R29, PT, PT, R9.reuse, -0x2, RZ ;  /* 0xfffffffe091d7810 */ /* 0x040fe40007ffe0ff */
[----:B------:R-:W-:Y:S02]  /*02a0*/  IADD3 R28, PT, PT, R9, -0x3, RZ ;  /* 0xfffffffd091c7810 */ /* 0x000fe40007ffe0ff */
[----:B----4-:R-:W-:Y:S01]  /*02b0*/  IADD3 R21, PT, PT, R2, -0x2, RZ ;  /* 0xfffffffe02157810 */ /* 0x010fe20007ffe0ff */
[----:B------:R0:W4:Y:S02]  /*02c0*/  LDG.E R13, desc[UR4][R12.64] ;  /* 0x000000040c0d7981 */ /* 0x000124000c1e1900 */
[----:B------:R-:W-:-:S06]  /*02d0*/  IMAD.WIDE.U32 R26, R28, 0x4, R14 ;  /* 0x000000041c1a7825 */ /* 0x000fcc00078e000e */
[----:B------:R-:W4:Y:S01]  /*02e0*/  LDG.E R27, desc[UR4][R26.64] ;  /* 0x000000041a1b7981 */ /* 0x000f22000c1e1900 */
[C---:B0-----:R-:W-:Y:S01]  /*02f0*/  IADD3 R12, PT, PT, R2.reuse, -0x1, RZ ;  /* 0xffffffff020c7810 */ /* 0x041fe20007ffe0ff */
[----:B--2---:R-:W-:Y:S01]  /*0300*/  IMAD R6, R17, R22, R6 ;  /* 0x0000001611067224 */ /* 0x004fe200078e0206 */
[----:B------:R-:W-:-:S03]  /*0310*/  IADD3 R17, PT, PT, R2, -0x4, RZ ;  /* 0xfffffffc02117810 */ /* 0x000fc60007ffe0ff */
[----:B---3--:R-:W-:Y:S01]  /*0320*/  IMAD R6, R16, R25, R6 ;  /* 0x0000001910067224 */ /* 0x008fe200078e0206 */
[----:B------:R-:W-:Y:S01]  /*0330*/  IADD3 R16, PT, PT, R9, -0x1, RZ ;  /* 0xffffffff09107810 */ /* 0x000fe20007ffe0ff */
[----:B------:R-:W-:Y:S01]  /*0340*/  IMAD.WIDE.U32 R24, R29, 0x4, R14 ;  /* 0x000000041d187825 */ /* 0x000fe200078e000e */
[----:B------:R-:W-:-:S03]  /*0350*/  IADD3 R29, PT, PT, R2, -0x3, RZ ;  /* 0xfffffffd021d7810 */ /* 0x000fc60007ffe0ff */
[----:B------:R-:W-:Y:S01]  /*0360*/  IMAD.WIDE.U32 R18, R17, 0x4, R10 ;  /* 0x0000000411127825 */ /* 0x000fe200078e000a */
[----:B------:R-:W-:Y:S01]  /*0370*/  IADD3 R22, PT, PT, R9, 0x1, RZ ;  /* 0x0000000109167810 */ /* 0x000fe20007ffe0ff */
[----:B------:R-:W2:Y:S02]  /*0380*/  LDG.E R25, desc[UR4][R24.64] ;  /* 0x0000000418197981 */ /* 0x000ea4000c1e1900 */
[----:B------:R-:W-:-:S04]  /*0390*/  IMAD.WIDE.U32 R16, R16, 0x4, R14 ;  /* 0x0000000410107825 */ /* 0x000fc800078e000e */
[----:B------:R-:W-:Y:S01]  /*03a0*/  IMAD.WIDE.U32 R28, R29, 0x4, R10 ;  /* 0x000000041d1c7825 */ /* 0x000fe200078e000a */
[----:B------:R0:W4:Y:S03]  /*03b0*/  LDG.E R24, desc[UR4][R18.64] ;  /* 0x0000000412187981 */ /* 0x000126000c1e1900 */
[----:B-----5:R-:W-:Y:S02]  /*03c0*/  IMAD R20, R20, R23, R6 ;  /* 0x0000001714147224 */ /* 0x020fe400078e0206 */
[----:B------:R-:W-:Y:S01]  /*03d0*/  IMAD.WIDE.U32 R22, R22, 0x4, R14 ;  /* 0x0000000416167825 */ /* 0x000fe200078e000e */
[----:B------:R-:W3:Y:S04]  /*03e0*/  LDG.E R28, desc[UR4][R28.64] ;  /* 0x000000041c1c7981 */ /* 0x000ee8000c1e1900 */
[----:B------:R-:W5:Y:S01]  /*03f0*/  LDG.E R6, desc[UR4][R22.64] ;  /* 0x0000000416067981 */ /* 0x000f62000c1e1900 */
[----:B0-----:R-:W-:-:S03]  /*0400*/  IMAD.WIDE.U32 R18, R21, 0x4, R10 ;  /* 0x0000000415127825 */ /* 0x001fc600078e000a */
[----:B------:R0:W5:Y:S04]  /*0410*/  LDG.E R21, desc[UR4][R16.64] ;  /* 0x0000000410157981 */ /* 0x000168000c1e1900 */
[----:B------:R1:W2:Y:S01]  /*0420*/  LDG.E R26, desc[UR4][R18.64] ;  /* 0x00000004121a7981 */ /* 0x0002a2000c1e1900 */
[----:B0-----:R-:W-:Y:S01]  /*0430*/  IMAD.WIDE.U32 R16, R9, 0x4, R14 ;  /* 0x0000000409107825 */ /* 0x001fe200078e000e */
[----:B------:R-:W-:-:S03]  /*0440*/  IADD3 R23, PT, PT, R2, 0x1, RZ ;  /* 0x0000000102177810 */ /* 0x000fc60007ffe0ff */
[--C-:B-1----:R-:W-:Y:S02]  /*0450*/  IMAD.WIDE.U32 R18, R12, 0x4, R10.reuse ;  /* 0x000000040c127825 */ /* 0x102fe400078e000a */
[----:B------:R0:W5:Y:S04]  /*0460*/  LDG.E R12, desc[UR4][R16.64] ;  /* 0x00000004100c7981 */ /* 0x000168000c1e1900 */
[----:B------:R1:W5:Y:S01]  /*0470*/  LDG.E R29, desc[UR4][R18.64] ;  /* 0x00000004121d7981 */ /* 0x000362000c1e1900 */
[----:B0-----:R-:W-:-:S04]  /*0480*/  IMAD.WIDE.U32 R16, R2, 0x4, R10 ;  /* 0x0000000402107825 */ /* 0x001fc800078e000a */
[----:B-1----:R-:W-:Y:S02]  /*0490*/  IMAD.WIDE.U32 R18, R23, 0x4, R10 ;  /* 0x0000000417127825 */ /* 0x002fe400078e000a */
[----:B------:R-:W5:Y:S04]  /*04a0*/  LDG.E R17, desc[UR4][R16.64] ;  /* 0x0000000410117981 */ /* 0x000f68000c1e1900 */
[----:B------:R0:W5:Y:S02]  /*04b0*/  LDG.E R19, desc[UR4][R18.64] ;  /* 0x0000000412137981 */ /* 0x000164000c1e1900 */
[----:B0-----:R-:W-:Y:S01]  /*04c0*/  IADD3 R18, PT, PT, R2, 0x3, RZ ;  /* 0x0000000302127810 */ /* 0x001fe20007ffe0ff */
[----:B----4-:R-:W-:-:S04]  /*04d0*/  IMAD R13, R13, R24, R20 ;  /* 0x000000180d0d7224 */ /* 0x010fc800078e0214 */
[----:B---3--:R-:W-:Y:S01]  /*04e0*/  IMAD R13, R27, R28, R13 ;  /* 0x0000001c1b0d7224 */ /* 0x008fe200078e020d */
[----:B------:R-:W-:-:S03]  /*04f0*/  IADD3 R27, PT, PT, R9, 0x4, RZ ;  /* 0x00000004091b7810 */ /* 0x000fc60007ffe0ff */
[----:B--2---:R-:W-:Y:S01]  /*0500*/  IMAD R26, R25, R26, R13 ;  /* 0x0000001a191a7224 */ /* 0x004fe200078e020d */
[----:B------:R-:W-:-:S05]  /*0510*/  IADD3 R13, PT, PT, R9, 0x3, RZ ;  /* 0x00000003090d7810 */ /* 0x000fca0007ffe0ff */
[----:B------:R-:W-:Y:S01]  /*0520*/  IMAD.WIDE.U32 R22, R13, 0x4, R14 ;  /* 0x000000040d167825 */ /* 0x000fe200078e000e */
[C---:B------:R-:W-:Y:S02]  /*0530*/  IADD3 R13, PT, PT, R9.reuse, 0x5, RZ ;  /* 0x00000005090d7810 */ /* 0x040fe40007ffe0ff */
[----:B------:R-:W-:-:S03]  /*0540*/  IADD3 R25, PT, PT, R9, 0x2, RZ ;  /* 0x0000000209197810 */ /* 0x000fc60007ffe0ff */
[----:B------:R-:W2:Y:S01]  /*0550*/  LDG.E R23, desc[UR4][R22.64] ;  /* 0x0000000416177981 */ /* 0x000ea2000c1e1900 */
[----:B-----5:R-:W-:Y:S02]  /*0560*/  IMAD R29, R21, R29, R26 ;  /* 0x0000001d151d7224 */ /* 0x020fe400078e021a */
[----:B------:R-:W-:-:S04]  /*0570*/  IMAD.WIDE.U32 R20, R27, 0x4, R14 ;  /* 0x000000041b147825 */ /* 0x000fc800078e000e */
[----:B------:R-:W-:-:S04]  /*0580*/  IMAD.WIDE.U32 R26, R13, 0x4, R14 ;  /* 0x000000040d1a7825 */ /* 0x000fc800078e000e */
[----:B------:R-:W-:Y:S01]  /*0590*/  IMAD R12, R12, R17, R29 ;  /* 0x000000110c0c7224 */ /* 0x000fe200078e021d */
[----:B------:R-:W3:Y:S03]  /*05a0*/  LDG.E R21, desc[UR4][R20.64] ;  /* 0x0000000414157981 */ /* 0x000ee6000c1e1900 */
[----:B------:R-:W-:Y:S01]  /*05b0*/  IMAD R6, R6, R19, R12 ;  /* 0x0000001306067224 */ /* 0x000fe200078e020c */
[C---:B------:R-:W-:Y:S02]  /*05c0*/  IADD3 R19, PT, PT, R2.reuse, 0x2, RZ ;  /* 0x0000000202137810 */ /* 0x040fe40007ffe0ff */
[----:B------:R-:W-:Y:S01]  /*05d0*/  IADD3 R13, PT, PT, R9, 0x6, RZ ;  /* 0x00000006090d7810 */ /* 0x000fe20007ffe0ff */
[--C-:B------:R-:W-:Y:S01]  /*05e0*/  IMAD.WIDE.U32 R24, R25, 0x4, R14.reuse ;  /* 0x0000000419187825 */ /* 0x100fe200078e000e */
[----:B------:R-:W-:Y:S01]  /*05f0*/  IADD3 R29, PT, PT, R9, 0x7, RZ ;  /* 0x00000007091d7810 */ /* 0x000fe20007ffe0ff */
[----:B------:R0:W4:Y:S01]  /*0600*/  LDG.E R20, desc[UR4][R26.64] ;  /* 0x000000041a147981 */ /* 0x000122000c1e1900 */
[----:B------:R-:W-:Y:S01]  /*0610*/  IADD3 R17, PT, PT, R2, 0x4, RZ ;  /* 0x0000000402117810 */ /* 0x000fe20007ffe0ff */
[----:B------:R-:W-:-:S02]  /*0620*/  IMAD.WIDE.U32 R12, R13, 0x4, R14 ;  /* 0x000000040d0c7825 */ /* 0x000fc400078e000e */
[----:B------:R-:W5:Y:S02]  /*0630*/  LDG.E R25, desc[UR4][R24.64] ;  /* 0x0000000418197981 */ /* 0x000f64000c1e1900 */
[--C-:B0-----:R-:W-:Y:S02]  /*0640*/  IMAD.WIDE.U32 R26, R19, 0x4, R10.reuse ;  /* 0x00000004131a7825 */ /* 0x101fe400078e000a */
[----:B------:R-:W4:Y:S02]  /*0650*/  LDG.E R13, desc[UR4][R12.64] ;  /* 0x000000040c0d7981 */ /* 0x000f24000c1e1900 */
[----:B------:R-:W-:Y:S02]  /*0660*/  IMAD.WIDE.U32 R18, R18, 0x4, R10 ;  /* 0x0000000412127825 */ /* 0x000fe400078e000a */
[----:B------:R0:W5:Y:S02]  /*0670*/  LDG.E R26, desc[UR4][R26.64] ;  /* 0x000000041a1a7981 */ /* 0x000164000c1e1900 */
[----:B------:R-:W-:-:S02]  /*0680*/  IMAD.WIDE.U32 R28, R29, 0x4, R14 ;  /* 0x000000041d1c7825 */ /* 0x000fc400078e000e */
[----:B------:R1:W2:Y:S02]  /*0690*/  LDG.E R24, desc[UR4][R18.64] ;  /* 0x0000000412187981 */ /* 0x0002a4000c1e1900 */
[----:B------:R-:W-:Y:S02]  /*06a0*/  IMAD.WIDE.U32 R16, R17, 0x4, R10 ;  /* 0x0000000411107825 */ /* 0x000fe400078e000a */
[----:B------:R1:W4:Y:S01]  /*06b0*/  LDG.E R12, desc[UR4][R28.64] ;  /* 0x000000041c0c7981 */ /* 0x000322000c1e1900 */
[----:B0-----:R-:W-:-:S03]  /*06c0*/  IADD3 R27, PT, PT, R2, 0x5, RZ ;  /* 0x00000005021b7810 */ /* 0x001fc60007ffe0ff */
[----:B------:R0:W3:Y:S01]  /*06d0*/  LDG.E R22, desc[UR4][R16.64] ;  /* 0x0000000410167981 */ /* 0x0000e2000c1e1900 */
[----:B-1----:R-:W-:Y:S02]  /*06e0*/  IADD3 R19, PT, PT, R9, 0x8, RZ ;  /* 0x0000000809137810 */ /* 0x002fe40007ffe0ff */
[----:B------:R-:W-:-:S03]  /*06f0*/  IADD3 R29, PT, PT, R2, 0x6, RZ ;  /* 0x00000006021d7810 */ /* 0x000fc60007ffe0ff */
[----:B------:R-:W-:Y:S01]  /*0700*/  IMAD.WIDE.U32 R14, R19, 0x4, R14 ;  /* 0x00000004130e7825 */ /* 0x000fe200078e000e */
[----:B------:R-:W-:-:S03]  /*0710*/  IADD3 R19, PT, PT, R2, 0x7, RZ ;  /* 0x0000000702137810 */ /* 0x000fc60007ffe0ff */
[--C-:B0-----:R-:W-:Y:S01]  /*0720*/  IMAD.WIDE.U32 R16, R27, 0x4, R10.reuse ;  /* 0x000000041b107825 */ /* 0x101fe200078e000a */
[----:B------:R-:W-:Y:S01]  /*0730*/  IADD3 R27, PT, PT, R2, 0x8, RZ ;  /* 0x00000008021b7810 */ /* 0x000fe20007ffe0ff */
[----:B------:R-:W4:Y:S02]  /*0740*/  LDG.E R14, desc[UR4][R14.64] ;  /* 0x000000040e0e7981 */ /* 0x000f24000c1e1900 */
[--C-:B------:R-:W-:Y:S02]  /*0750*/  IMAD.WIDE.U32 R28, R29, 0x4, R10.reuse ;  /* 0x000000041d1c7825 */ /* 0x100fe400078e000a */
[----:B------:R-:W4:Y:S02]  /*0760*/  LDG.E R17, desc[UR4][R16.64] ;  /* 0x0000000410117981 */ /* 0x000f24000c1e1900 */
[--C-:B------:R-:W-:Y:S02]  /*0770*/  IMAD.WIDE.U32 R18, R19, 0x4, R10.reuse ;  /* 0x0000000413127825 */ /* 0x100fe400078e000a */
[----:B------:R-:W4:Y:S02]  /*0780*/  LDG.E R28, desc[UR4][R28.64] ;  /* 0x000000041c1c7981 */ /* 0x000f24000c1e1900 */
[----:B------:R-:W-:-:S02]  /*0790*/  IMAD.WIDE.U32 R10, R27, 0x4, R10 ;  /* 0x000000041b0a7825 */ /* 0x000fc400078e000a */
[----:B------:R-:W4:Y:S04]  /*07a0*/  LDG.E R19, desc[UR4][R18.64] ;  /* 0x0000000412137981 */ /* 0x000f28000c1e1900 */
[----:B------:R-:W4:Y:S01]  /*07b0*/  LDG.E R10, desc[UR4][R10.64] ;  /* 0x000000040a0a7981 */ /* 0x000f22000c1e1900 */
[----:B------:R-:W-:-:S04]  /*07c0*/  IADD3 R8, PT, PT, R8, 0x10, RZ ;  /* 0x0000001008087810 */ /* 0x000fc80007ffe0ff */
[----:B------:R-:W-:Y:S02]  /*07d0*/  ISETP.NE.AND P1, PT, R8, RZ, PT ;  /* 0x000000ff0800720c */ /* 0x000fe40003f25270 */
[----:B------:R-:W-:Y:S02]  /*07e0*/  IADD3 R9, PT, PT, R9, 0x10, RZ ;  /* 0x0000001009097810 */ /* 0x000fe40007ffe0ff */
[----:B------:R-:W-:Y:S01]  /*07f0*/  IADD3 R2, PT, PT, R2, 0x10, RZ ;  /* 0x0000001002027810 */ /* 0x000fe20007ffe0ff */
[----:B-----5:R-:W-:-:S04]  /*0800*/  IMAD R6, R25, R26, R6 ;  /* 0x0000001a19067224 */ /* 0x020fc800078e0206 */
[----:B--2---:R-:W-:-:S04]  /*0810*/  IMAD R6, R23, R24, R6 ;  /* 0x0000001817067224 */ /* 0x004fc800078e0206 */
[----:B---3--:R-:W-:-:S04]  /*0820*/  IMAD R6, R21, R22, R6 ;  /* 0x0000001615067224 */ /* 0x008fc800078e0206 */
[----:B----4-:R-:W-:-:S04]  /*0830*/  IMAD R6, R20, R17, R6 ;  /* 0x0000001114067224 */ /* 0x010fc800078e0206 */
[----:B------:R-:W-:-:S04]  /*0840*/  IMAD R6, R13, R28, R6 ;  /* 0x0000001c0d067224 */ /* 0x000fc800078e0206 */
[----:B------:R-:W-:-:S04]  /*0850*/  IMAD R19, R12, R19, R6 ;  /* 0x000000130c137224 */ /* 0x000fc800078e0206 */
[----:B------:R-:W-:Y:S01]  /*0860*/  IMAD R6, R14, R10, R19 ;  /* 0x0000000a0e067224 */ /* 0x000fe200078e0213 */
[----:B------:R-:W-:Y:S06]  /*0870*/  @P1 BRA `(.L_x_6) ;  /* 0xfffffff8002c1947 */ /* 0x000fec000383ffff */
.L_x_5:
[----:B------:R-:W-:Y:S05]  /*0880*/  @!P0 BRA `(.L_x_4) ;  /* 0x0000000400cc8947 */ /* 0x000fea0003800000 */
[----:B------:R-:W-:Y:S02]  /*0890*/  ISETP.GE.U32.AND P0, PT, R7, 0x8, PT ;  /* 0x000000080700780c */ /* 0x000fe40003f06070 */
[----:B------:R-:W-:-:S04]  /*08a0*/  LOP3.LUT R2, R0, 0x7, RZ, 0xc0, !PT ;  /* 0x0000000700027812 */ /* 0x000fc800078ec0ff */
[----:B------:R-:W-:-:S07]  /*08b0*/  ISETP.NE.AND P1, PT, R2, RZ, PT ;  /* 0x000000ff0200720c */ /* 0x000fce0003f25270 */
[----:B------:R-:W-:Y:S06]  /*08c0*/  @!P0 BRA `(.L_x_7) ;  /* 0x0000000000ec8947 */ /* 0x000fec0003800000 */
[----:B------:R-:W2:Y:S01]  /*08d0*/  LDC.64 R16, c[0x0][0x380] ;  /* 0x0000e000ff107b82 */ /* 0x000ea20000000a00 */
[----:B0-----:R-:W-:-:S05]  /*08e0*/  IMAD R27, R3, R0, R4 ;  /* 0x00000000031b7224 */ /* 0x001fca00078e0204 */
[C---:B------:R-:W-:Y:S02]  /*08f0*/  IADD3 R23, PT, PT, R27.reuse, 0x1, RZ ;  /* 0x000000011b177810 */ /* 0x040fe40007ffe0ff */
[----:B------:R-:W0:Y:S01]  /*0900*/  LDC.64 R12, c[0x0][0x388] ;  /* 0x0000e200ff0c7b82 */ /* 0x000e220000000a00 */
[----:B------:R-:W-:Y:S01]  /*0910*/  IADD3 R29, PT, PT, R27, 0x5, RZ ;  /* 0x000000051b1d7810 */ /* 0x000fe20007ffe0ff */
[----:B-1----:R-:W-:Y:S01]  /*0920*/  IMAD R19, R5, R0, R4 ;  /* 0x0000000005137224 */ /* 0x002fe200078e0204 */
[C---:B------:R-:W-:Y:S02]  /*0930*/  IADD3 R11, PT, PT, R27.reuse, 0x3, RZ ;  /* 0x000000031b0b7810 */ /* 0x040fe40007ffe0ff */
[----:B------:R-:W-:Y:S02]  /*0940*/  IADD3 R21, PT, PT, R27, 0x2, RZ ;  /* 0x000000021b157810 */ /* 0x000fe40007ffe0ff */
[----:B------:R-:W-:Y:S01]  /*0950*/  IADD3 R18, PT, PT, R19, 0x1, RZ ;  /* 0x0000000113127810 */ /* 0x000fe20007ffe0ff */
[----:B--2---:R-:W-:-:S04]  /*0960*/  IMAD.WIDE.U32 R14, R27, 0x4, R16 ;  /* 0x000000041b0e7825 */ /* 0x004fc800078e0010 */
[--C-:B------:R-:W-:Y:S01]  /*0970*/  IMAD.WIDE.U32 R22, R23, 0x4, R16.reuse ;  /* 0x0000000417167825 */ /* 0x100fe200078e0010 */
[----:B------:R0:W2:Y:S03]  /*0980*/  LDG.E R25, desc[UR4][R14.64] ;  /* 0x000000040e197981 */ /* 0x0000a6000c1e1900 */
[--C-:B------:R-:W-:Y:S02]  /*0990*/  IMAD.WIDE.U32 R28, R29, 0x4, R16.reuse ;  /* 0x000000041d1c7825 */ /* 0x100fe400078e0010 */
[----:B------:R1:W3:Y:S02]  /*09a0*/  LDG.E R23, desc[UR4][R22.64] ;  /* 0x0000000416177981 */ /* 0x0002e4000c1e1900 */
[----:B------:R-:W-:Y:S01]  /*09b0*/  IMAD.WIDE.U32 R10, R11, 0x4, R16 ;  /* 0x000000040b0a7825 */ /* 0x000fe200078e0010 */
[----:B------:R-:W-:Y:S01]  /*09c0*/  IADD3 R9, PT, PT, R27, 0x4, RZ ;  /* 0x000000041b097810 */ /* 0x000fe20007ffe0ff */
[----:B------:R4:W5:Y:S02]  /*09d0*/  LDG.E R7, desc[UR4][R28.64] ;  /* 0x000000041c077981 */ /* 0x000964000c1e1900 */
[----:B0-----:R-:W-:-:S02]  /*09e0*/  IMAD.WIDE.U32 R14, R19, 0x4, R12 ;  /* 0x00000004130e7825 */ /* 0x001fc400078e000c */
[----:B------:R0:W5:Y:S01]  /*09f0*/  LDG.E R11, desc[UR4][R10.64] ;  /* 0x000000040a0b7981 */ /* 0x000162000c1e1900 */
[----:B-1----:R-:W-:Y:S01]  /*0a00*/  IADD3 R22, PT, PT, R19, 0x2, RZ ;  /* 0x0000000213167810 */ /* 0x002fe20007ffe0ff */
[----:B------:R-:W-:Y:S02]  /*0a10*/  IMAD.WIDE.U32 R20, R21, 0x4, R16 ;  /* 0x0000000415147825 */ /* 0x000fe400078e0010 */
[----:B------:R1:W2:Y:S02]  /*0a20*/  LDG.E R26, desc[UR4][R14.64] ;  /* 0x000000040e1a7981 */ /* 0x0002a4000c1e1900 */
[----:B----4-:R-:W-:Y:S01]  /*0a30*/  IMAD.WIDE.U32 R28, R18, 0x4, R12 ;  /* 0x00000004121c7825 */ /* 0x010fe200078e000c */
[C---:B------:R-:W-:Y:S01]  /*0a40*/  IADD3 R18, PT, PT, R19.reuse, 0x4, RZ ;  /* 0x0000000413127810 */ /* 0x040fe20007ffe0ff */
[----:B------:R-:W4:Y:S01]  /*0a50*/  LDG.E R21, desc[UR4][R20.64] ;  /* 0x0000000414157981 */ /* 0x000f22000c1e1900 */
[----:B0-----:R-:W-:Y:S01]  /*0a60*/  IADD3 R10, PT, PT, R19, 0x3, RZ ;  /* 0x00000003130a7810 */ /* 0x001fe20007ffe0ff */
[----:B------:R-:W-:-:S02]  /*0a70*/  IMAD.WIDE.U32 R8, R9, 0x4, R16 ;  /* 0x0000000409087825 */ /* 0x000fc400078e0010 */
[----:B------:R0:W3:Y:S02]  /*0a80*/  LDG.E R24, desc[UR4][R28.64] ;  /* 0x000000041c187981 */ /* 0x0000e4000c1e1900 */
[--C-:B-1----:R-:W-:Y:S02]  /*0a90*/  IMAD.WIDE.U32 R14, R22, 0x4, R12.reuse ;  /* 0x00000004160e7825 */ /* 0x102fe400078e000c */
[----:B------:R1:W5:Y:S04]  /*0aa0*/  LDG.E R9, desc[UR4][R8.64] ;  /* 0x0000000408097981 */ /* 0x000368000c1e1900 */
[----:B------:R1:W4:Y:S01]  /*0ab0*/  LDG.E R22, desc[UR4][R14.64] ;  /* 0x000000040e167981 */ /* 0x000322000c1e1900 */
[----:B0-----:R-:W-:Y:S01]  /*0ac0*/  IMAD.WIDE.U32 R28, R10, 0x4, R12 ;  /* 0x000000040a1c7825 */ /* 0x001fe200078e000c */
[----:B-1----:R-:W-:-:S04]  /*0ad0*/  IADD3 R8, PT, PT, R19, 0x5, RZ ;  /* 0x0000000513087810 */ /* 0x002fc80007ffe0ff */
[----:B------:R0:W5:Y:S01]  /*0ae0*/  LDG.E R20, desc[UR4][R28.64] ;  /* 0x000000041c147981 */ /* 0x000162000c1e1900 */
[--C-:B------:R-:W-:Y:S01]  /*0af0*/  IMAD.WIDE.U32 R14, R18, 0x4, R12.reuse ;  /* 0x00000004120e7825 */ /* 0x100fe200078e000c */
[C---:B------:R-:W-:Y:S02]  /*0b00*/  IADD3 R18, PT, PT, R27.reuse, 0x6, RZ ;  /* 0x000000061b127810 */ /* 0x040fe40007ffe0ff */
[----:B------:R-:W-:Y:S02]  /*0b10*/  IADD3 R27, PT, PT, R27, 0x7, RZ ;  /* 0x000000071b1b7810 */ /* 0x000fe40007ffe0ff */
[----:B------:R1:W5:Y:S01]  /*0b20*/  LDG.E R10, desc[UR4][R14.64] ;  /* 0x000000040e0a7981 */ /* 0x000362000c1e1900 */
[----:B0-----:R-:W-:-:S05]  /*0b30*/  IMAD.WIDE.U32 R28, R8, 0x4, R12 ;  /* 0x00000004081c7825 */ /* 0x001fca00078e000c */
[----:B------:R-:W5:Y:S01]  /*0b40*/  LDG.E R8, desc[UR4][R28.64] ;  /* 0x000000041c087981 */ /* 0x000f62000c1e1900 */
[----:B-1----:R-:W-:Y:S01]  /*0b50*/  IMAD.WIDE.U32 R14, R18, 0x4, R16 ;  /* 0x00000004120e7825 */ /* 0x002fe200078e0010 */
[----:B------:R-:W-:-:S03]  /*0b60*/  IADD3 R18, PT, PT, R19, 0x6, RZ ;  /* 0x0000000613127810 */ /* 0x000fc60007ffe0ff */
[----:B------:R-:W-:Y:S02]  /*0b70*/  IMAD.WIDE.U32 R16, R27, 0x4, R16 ;  /* 0x000000041b107825 */ /* 0x000fe400078e0010 */
[----:B------:R0:W5:Y:S04]  /*0b80*/  LDG.E R27, desc[UR4][R14.64] ;  /* 0x000000040e1b7981 */ /* 0x000168000c1e1900 */
[----:B------:R-:W5:Y:S01]  /*0b90*/  LDG.E R16, desc[UR4][R16.64] ;  /* 0x0000000410107981 */ /* 0x000f62000c1e1900 */
[----:B0-----:R-:W-:Y:S01]  /*0ba0*/  IADD3 R15, PT, PT, R19, 0x7, RZ ;  /* 0x00000007130f7810 */ /* 0x001fe20007ffe0ff */
[----:B------:R-:W-:-:S04]  /*0bb0*/  IMAD.WIDE.U32 R18, R18, 0x4, R12 ;  /* 0x0000000412127825 */ /* 0x000fc800078e000c */
[----:B------:R-:W-:Y:S02]  /*0bc0*/  IMAD.WIDE.U32 R12, R15, 0x4, R12 ;  /* 0x000000040f0c7825 */ /* 0x000fe400078e000c */
[----:B------:R-:W5:Y:S04]  /*0bd0*/  LDG.E R18, desc[UR4][R18.64] ;  /* 0x0000000412127981 */ /* 0x000f68000c1e1900 */
[----:B------:R-:W5:Y:S01]  /*0be0*/  LDG.E R12, desc[UR4][R12.64] ;  /* 0x000000040c0c7981 */ /* 0x000f62000c1e1900 */
[----:B------:R-:W-:Y:S01]  /*0bf0*/  IADD3 R4, PT, PT, R4, 0x8, RZ ;  /* 0x0000000804047810 */ /* 0x000fe20007ffe0ff */
[----:B--2---:R-:W-:-:S04]  /*0c00*/  IMAD R25, R25, R26, R6 ;  /* 0x0000001a19197224 */ /* 0x004fc800078e0206 */
[----:B---3--:R-:W-:-:S04]  /*0c10*/  IMAD R23, R23, R24, R25 ;  /* 0x0000001817177224 */ /* 0x008fc800078e0219 */
[----:B----4-:R-:W-:-:S04]  /*0c20*/  IMAD R21, R21, R22, R23 ;  /* 0x0000001615157224 */ /* 0x010fc800078e0217 */
[----:B-----5:R-:W-:-:S04]  /*0c30*/  IMAD R11, R11, R20, R21 ;  /* 0x000000140b0b7224 */ /* 0x020fc800078e0215 */
[----:B------:R-:W-:-:S04]  /*0c40*/  IMAD R9, R9, R10, R11 ;  /* 0x0000000a09097224 */ /* 0x000fc800078e020b */
[----:B------:R-:W-:-:S04]  /*0c50*/  IMAD R7, R7, R8, R9 ;  /* 0x0000000807077224 */ /* 0x000fc800078e0209 */
[----:B------:R-:W-:-:S04]  /*0c60*/  IMAD R7, R27, R18, R7 ;  /* 0x000000121b077224 */ /* 0x000fc800078e0207 */
[----:B------:R-:W-:-:S07]  /*0c70*/  IMAD R6, R16, R12, R7 ;  /* 0x0000000c10067224 */ /* 0x000fce00078e0207 */
.L_x_7:
[----:B------:R-:W-:Y:S05]  /*0c80*/  @!P1 BRA `(.L_x_4) ;  /* 0x0000000000cc9947 */ /* 0x000fea0003800000 */
[----:B------:R-:W-:Y:S02]  /*0c90*/  ISETP.GE.U32.AND P0, PT, R2, 0x4, PT ;  /* 0x000000040200780c */ /* 0x000fe40003f06070 */
[----:B------:R-:W-:-:S04]  /*0ca0*/  LOP3.LUT R7, R0, 0x3, RZ, 0xc0, !PT ;  /* 0x0000000300077812 */ /* 0x000fc800078ec0ff */
[----:B------:R-:W-:-:S07]  /*0cb0*/  ISETP.NE.AND P1, PT, R7, RZ, PT ;  /* 0x000000ff0700720c */ /* 0x000fce0003f25270 */
[----:B------:R-:W-:Y:S06]  /*0cc0*/  @!P0 BRA `(.L_x_8) ;  /* 0x00000000007c8947 */ /* 0x000fec0003800000 */
[----:B------:R-:W2:Y:S01]  /*0cd0*/  LDC.64 R10, c[0x0][0x380] ;  /* 0x0000e000ff0a7b82 */ /* 0x000ea20000000a00 */
[-CC-:B0-----:R-:W-:Y:S02]  /*0ce0*/  IMAD R13, R3, R0.reuse, R4.reuse ;  /* 0x00000000030d7224 */ /* 0x181fe400078e0204 */
[----:B-1----:R-:W-:-:S03]  /*0cf0*/  IMAD R15, R5, R0, R4 ;  /* 0x00000000050f7224 */ /* 0x002fc600078e0204 */
[----:B------:R-:W-:Y:S02]  /*0d00*/  IADD3 R23, PT, PT, R13, 0x1, RZ ;  /* 0x000000010d177810 */ /* 0x000fe40007ffe0ff */
[----:B------:R-:W0:Y:S01]  /*0d10*/  LDC.64 R8, c[0x0][0x388] ;  /* 0x0000e200ff087b82 */ /* 0x000e220000000a00 */
[----:B------:R-:W-:Y:S02]  /*0d20*/  IADD3 R17, PT, PT, R15, 0x1, RZ ;  /* 0x000000010f117810 */ /* 0x000fe40007ffe0ff */
[----:B------:R-:W-:Y:S02]  /*0d30*/  IADD3 R25, PT, PT, R13, 0x2, RZ ;  /* 0x000000020d197810 */ /* 0x000fe40007ffe0ff */
[----:B------:R-:W-:Y:S02]  /*0d40*/  IADD3 R27, PT, PT, R15, 0x2, RZ ;  /* 0x000000020f1b7810 */ /* 0x000fe40007ffe0ff */
[C---:B------:R-:W-:Y:S01]  /*0d50*/  IADD3 R29, PT, PT, R13.reuse, 0x3, RZ ;  /* 0x000000030d1d7810 */ /* 0x040fe20007ffe0ff */
[----:B--2---:R-:W-:-:S04]  /*0d60*/  IMAD.WIDE.U32 R20, R13, 0x4, R10 ;  /* 0x000000040d147825 */ /* 0x004fc800078e000a */
[----:B------:R-:W-:Y:S02]  /*0d70*/  IMAD.WIDE.U32 R22, R23, 0x4, R10 ;  /* 0x0000000417167825 */ /* 0x000fe400078e000a */
[----:B------:R-:W2:Y:S02]  /*0d80*/  LDG.E R21, desc[UR4][R20.64] ;  /* 0x0000000414157981 */ /* 0x000ea4000c1e1900 */
[--C-:B0-----:R-:W-:Y:S02]  /*0d90*/  IMAD.WIDE.U32 R18, R15, 0x4, R8.reuse ;  /* 0x000000040f127825 */ /* 0x101fe400078e0008 */
[----:B------:R-:W3:Y:S02]  /*0da0*/  LDG.E R22, desc[UR4][R22.64] ;  /* 0x0000000416167981 */ /* 0x000ee4000c1e1900 */
[----:B------:R-:W-:Y:S02]  /*0db0*/  IMAD.WIDE.U32 R16, R17, 0x4, R8 ;  /* 0x0000000411107825 */ /* 0x000fe400078e0008 */
[----:B------:R-:W2:Y:S02]  /*0dc0*/  LDG.E R18, desc[UR4][R18.64] ;  /* 0x0000000412127981 */ /* 0x000ea4000c1e1900 */
[----:B------:R-:W-:Y:S01]  /*0dd0*/  IMAD.WIDE.U32 R12, R25, 0x4, R10 ;  /* 0x00000004190c7825 */ /* 0x000fe200078e000a */
[----:B------:R-:W-:Y:S01]  /*0de0*/  IADD3 R25, PT, PT, R15, 0x3, RZ ;  /* 0x000000030f197810 */ /* 0x000fe20007ffe0ff */
[----:B------:R-:W3:Y:S02]  /*0df0*/  LDG.E R16, desc[UR4][R16.64] ;  /* 0x0000000410107981 */ /* 0x000ee4000c1e1900 */
[----:B------:R-:W-:-:S02]  /*0e00*/  IMAD.WIDE.U32 R14, R27, 0x4, R8 ;  /* 0x000000041b0e7825 */ /* 0x000fc400078e0008 */
[----:B------:R-:W4:Y:S02]  /*0e10*/  LDG.E R12, desc[UR4][R12.64] ;  /* 0x000000040c0c7981 */ /* 0x000f24000c1e1900 */
[----:B------:R-:W-:Y:S02]  /*0e20*/  IMAD.WIDE.U32 R10, R29, 0x4, R10 ;  /* 0x000000041d0a7825 */ /* 0x000fe400078e000a */
[----:B------:R-:W4:Y:S02]  /*0e30*/  LDG.E R14, desc[UR4][R14.64] ;  /* 0x000000040e0e7981 */ /* 0x000f24000c1e1900 */
[----:B------:R-:W-:Y:S02]  /*0e40*/  IMAD.WIDE.U32 R8, R25, 0x4, R8 ;  /* 0x0000000419087825 */ /* 0x000fe400078e0008 */
[----:B------:R-:W5:Y:S04]  /*0e50*/  LDG.E R10, desc[UR4][R10.64] ;  /* 0x000000040a0a7981 */ /* 0x000f68000c1e1900 */
[----:B------:R-:W5:Y:S01]  /*0e60*/  LDG.E R8, desc[UR4][R8.64] ;  /* 0x0000000408087981 */ /* 0x000f62000c1e1900 */
[----:B------:R-:W-:Y:S01]  /*0e70*/  IADD3 R4, PT, PT, R4, 0x4, RZ ;  /* 0x0000000404047810 */ /* 0x000fe20007ffe0ff */
[----:B--2---:R-:W-:-:S04]  /*0e80*/  IMAD R21, R21, R18, R6 ;  /* 0x0000001215157224 */ /* 0x004fc800078e0206 */
[----:B---3--:R-:W-:-:S04]  /*0e90*/  IMAD R21, R22, R16, R21 ;  /* 0x0000001016157224 */ /* 0x008fc800078e0215 */
[----:B----4-:R-:W-:-:S04]  /*0ea0*/  IMAD R21, R12, R14, R21 ;  /* 0x0000000e0c157224 */ /* 0x010fc800078e0215 */
[----:B-----5:R-:W-:-:S07]  /*0eb0*/  IMAD R6, R10, R8, R21 ;  /* 0x000000080a067224 */ /* 0x020fce00078e0215 */
.L_x_8:
[----:B------:R-:W-:Y:S05]  /*0ec0*/  @!P1 BRA `(.L_x_4) ;  /* 0x00000000003c9947 */ /* 0x000fea0003800000 */
[----:B------:R-:W2:Y:S01]  /*0ed0*/  LDC.64 R8, c[0x0][0x380] ;  /* 0x0000e000ff087b82 */ /* 0x000ea20000000a00 */
[-CC-:B-1----:R-:W-:Y:S01]  /*0ee0*/  IMAD R13, R5, R0.reuse, R4.reuse ;  /* 0x00000000050d7224 */ /* 0x182fe200078e0204 */
[----:B------:R-:W-:Y:S01]  /*0ef0*/  IADD3 R7, PT, PT, -R7, RZ, RZ ;  /* 0x000000ff07077210 */ /* 0x000fe20007ffe1ff */
[----:B0-----:R-:W-:-:S05]  /*0f00*/  IMAD R15, R3, R0, R4 ;  /* 0x00000000030f7224 */ /* 0x001fca00078e0204 */
[----:B------:R-:W0:Y:S02]  /*0f10*/  LDC.64 R10, c[0x0][0x388] ;  /* 0x0000e200ff0a7b82 */ /* 0x000e240000000a00 */
.L_x_9:
[----:B--2---:R-:W-:-:S04]  /*0f20*/  IMAD.WIDE.U32 R2, R15, 0x4, R8 ;  /* 0x000000040f027825 */ /* 0x004fc800078e0008 */
[----:B0-----:R-:W-:Y:S02]  /*0f30*/  IMAD.WIDE.U32 R4, R13, 0x4, R10 ;  /* 0x000000040d047825 */ /* 0x001fe400078e000a */
[----:B------:R-:W2:Y:S04]  /*0f40*/  LDG.E R3, desc[UR4][R2.64] ;  /* 0x0000000402037981 */ /* 0x000ea8000c1e1900 */
[----:B------:R-:W2:Y:S01]  /*0f50*/  LDG.E R4, desc[UR4][R4.64] ;  /* 0x0000000404047981 */ /* 0x000ea2000c1e1900 */
[----:B------:R-:W-:Y:S02]  /*0f60*/  IADD3 R7, PT, PT, R7, 0x1, RZ ;  /* 0x0000000107077810 */ /* 0x000fe40007ffe0ff */
[----:B------:R-:W-:Y:S02]  /*0f70*/  IADD3 R13, PT, PT, R13, 0x1, RZ ;  /* 0x000000010d0d7810 */ /* 0x000fe40007ffe0ff */
[----:B------:R-:W-:-:S02]  /*0f80*/  ISETP.NE.AND P0, PT, R7, RZ, PT ;  /* 0x000000ff0700720c */ /* 0x000fc40003f05270 */
[----:B------:R-:W-:Y:S01]  /*0f90*/  IADD3 R15, PT, PT, R15, 0x1, RZ ;  /* 0x000000010f0f7810 */ /* 0x000fe20007ffe0ff */
[----:B--2---:R-:W-:-:S10]  /*0fa0*/  IMAD R6, R3, R4, R6 ;  /* 0x0000000403067224 */ /* 0x004fd400078e0206 */
[----:B------:R-:W-:Y:S05]  /*0fb0*/  @P0 BRA `(.L_x_9) ;  /* 0xfffffffc00d80947 */ /* 0x000fea000383ffff */
.L_x_4:
[----:B-1----:R-:W1:Y:S01]  /*0fc0*/  S2R R5, SR_TID.X ;  /* 0x0000000000057919 */ /* 0x002e620000002100 */
[----:B0-----:R-:W0:Y:S01]  /*0fd0*/  LDC.64 R2, c[0x0][0x390] ;  /* 0x0000e400ff027b82 */ /* 0x001e220000000a00 */
[----:B------:R-:W1:Y:S02]  /*0fe0*/  S2R R4, SR_TID.Y ;  /* 0x0000000000047919 */ /* 0x000e640000002200 */
[----:B-1----:R-:W-:-:S04]  /*0ff0*/  IMAD R5, R5, R0, R4 ;  /* 0x0000000005057224 */ /* 0x002fc800078e0204 */
[----:B0-----:R-:W-:-:S05]  /*1000*/  IMAD.WIDE.U32 R2, R5, 0x4, R2 ;  /* 0x0000000405027825 */ /* 0x001fca00078e0002 */
[----:B------:R-:W-:Y:S01]  /*1010*/  STG.E desc[UR4][R2.64], R6 ;  /* 0x0000000602007986 */ /* 0x000fe2000c101904 */
[----:B------:R-:W-:Y:S05]  /*1020*/  EXIT ;  /* 0x000000000000794d */ /* 0x000fea0003800000 */
.L_x_10:
        /* <DEDUP_REMOVED lines=13> */
.L_x_13:


//--------------------- .nv.shared._Z8exam_mulPiS_S_i --------------------------
	.section	.nv.shared._Z8exam_mulPiS_S_i,"aw",@nobits
	.sectionflags	@""
	.align	4
.nv.shared._Z8exam_mulPiS_S_i:
	.zero		33792


//--------------------- .nv.shared.reserved.0     --------------------------
	.section	.nv.shared.reserved.0,"aw",@nobits
	.weak		__nv_reservedSMEM_offset_0_alias
	.size		__nv_reservedSMEM_offset_0_alias, 0, 64
	.other		__nv_reservedSMEM_offset_0_alias,@"STO_CUDA_RESERVED_SHARED STV_DEFAULT"
__nv_reservedSMEM_offset_0_alias:
	.zero		0
	.zero		64


//--------------------- .nv.constant0._Z8exam_mulPiS_S_i --------------------------
	.section	.nv.constant0._Z8exam_mulPiS_S_i,"a",@progbits
	.sectionflags	@""
	.align	4
.nv.constant0._Z8exam_mulPiS_S_i:
	.zero		924


//--------------------- .nv.constant0._Z10shared_mulPiS_S_i --------------------------
	.section	.nv.constant0._Z10shared_mulPiS_S_i,"a",@progbits
	.sectionflags	@""
	.align	4
.nv.constant0._Z10shared_mulPiS_S_i:
	.zero		924


//--------------------- .nv.constant0._Z8cuda_mulPiS_S_i --------------------------
	.section	.nv.constant0._Z8cuda_mulPiS_S_i,"a",@progbits
	.sectionflags	@""
	.align	4
.nv.constant0._Z8cuda_mulPiS_S_i:
	.zero		924


//--------------------- SYMBOLS --------------------------

	.type		.nv.reservedSmem.offset0,@object
	.size		.nv.reservedSmem.offset0,0x4
	.type		.nv.reservedSmem.cap,@object
	.size		.nv.reservedSmem.cap,0x4
